	.target	sm_80

	.elftype	@"ET_EXEC"


//--------------------- .note.nv.tkinfo           --------------------------
	.section	.note.nv.tkinfo,"",@"SHT_NOTE"
	.sectionflags	@"SHF_NOTE_NV_TKINFO"
	.tkinfo
        /*0018*/ 	.word	0x00000002
        /*0030*/ 	.string	""
        /*0030*/ 	.string	"ptxas"
        /*0030*/ 	.string	"Cuda compilation tools, release 13.0, V13.0.88"
        /*0030*/ 	.string	"Build cuda_13.0.r13.0/compiler.36424714_0"
        /*0030*/ 	.string	"-v  -suppress-debug-info  -lineinfo  -arch sm_80 "



//--------------------- .note.nv.cuinfo           --------------------------
	.section	.note.nv.cuinfo,"",@"SHT_NOTE"
	.sectionflags	@"SHF_NOTE_NV_CUINFO"
        /*0018*/ 	.short	0x0002
        /*001a*/ 	.short	0x0050
        /*001c*/ 	.short	0x0082
	.zero		2


//--------------------- .nv.info                  --------------------------
	.section	.nv.info,"",@"SHT_CUDA_INFO"
	.align	4


	//----- nvinfo : EIATTR_REGCOUNT
	.align		4
        /*0000*/ 	.byte	0x04, 0x2f
        /*0002*/ 	.short	(.L_1 - .L_0)
	.align		4
.L_0:
        /*0004*/ 	.word	index@(matmul_kernel)
        /*0008*/ 	.word	0x00000076


	//----- nvinfo : EIATTR_FRAME_SIZE
	.align		4
.L_1:
        /*000c*/ 	.byte	0x04, 0x11
        /*000e*/ 	.short	(.L_3 - .L_2)
	.align		4
.L_2:
        /*0010*/ 	.word	index@(matmul_kernel)
        /*0014*/ 	.word	0x00000000


	//----- nvinfo : EIATTR_MIN_STACK_SIZE
	.align		4
.L_3:
        /*0018*/ 	.byte	0x04, 0x12
        /*001a*/ 	.short	(.L_5 - .L_4)
	.align		4
.L_4:
        /*001c*/ 	.word	index@(matmul_kernel)
        /*0020*/ 	.word	0x00000000
.L_5:


//--------------------- .nv.info.matmul_kernel    --------------------------
	.section	.nv.info.matmul_kernel,"",@"SHT_CUDA_INFO"
	.sectionflags	@""
	.align	4


	//----- nvinfo : EIATTR_CUDA_API_VERSION
	.align		4
        /*0000*/ 	.byte	0x04, 0x37
        /*0002*/ 	.short	(.L_7 - .L_6)
.L_6:
        /*0004*/ 	.word	0x00000082


	//----- nvinfo : EIATTR_SW2861232_WAR
	.align		4
.L_7:
        /*0008*/ 	.byte	0x01, 0x35
	.zero		2


	//----- nvinfo : EIATTR_PARAM_CBANK
	.align		4
        /*000c*/ 	.byte	0x04, 0x0a
        /*000e*/ 	.short	(.L_9 - .L_8)
	.align		4
.L_8:
        /*0010*/ 	.word	index@(.nv.constant0.matmul_kernel)
        /*0014*/ 	.short	0x0160
        /*0016*/ 	.short	0x0050


	//----- nvinfo : EIATTR_CBANK_PARAM_SIZE
	.align		4
.L_9:
        /*0018*/ 	.byte	0x03, 0x19
        /*001a*/ 	.short	0x0050


	//----- nvinfo : EIATTR_KPARAM_INFO
	.align		4
        /*001c*/ 	.byte	0x04, 0x17
        /*001e*/ 	.short	(.L_11 - .L_10)
.L_10:
        /*0020*/ 	.word	0x00000000
        /*0024*/ 	.short	0x000d
        /*0026*/ 	.short	0x0048
        /*0028*/ 	.byte	0x00, 0xf4, 0x21, 0x00


	//----- nvinfo : EIATTR_KPARAM_INFO
	.align		4
.L_11:
        /*002c*/ 	.byte	0x04, 0x17
        /*002e*/ 	.short	(.L_13 - .L_12)
.L_12:
        /*0030*/ 	.word	0x00000000
        /*0034*/ 	.short	0x000c
        /*0036*/ 	.short	0x0040
        /*0038*/ 	.byte	0x00, 0xf4, 0x21, 0x00


	//----- nvinfo : EIATTR_KPARAM_INFO
	.align		4
.L_13:
        /*003c*/ 	.byte	0x04, 0x17
        /*003e*/ 	.short	(.L_15 - .L_14)
.L_14:
        /*0040*/ 	.word	0x00000000
        /*0044*/ 	.short	0x000b
        /*0046*/ 	.short	0x0038
        /*0048*/ 	.byte	0x00, 0xf0, 0x11, 0x00


	//----- nvinfo : EIATTR_KPARAM_INFO
	.align		4
.L_15:
        /*004c*/ 	.byte	0x04, 0x17
        /*004e*/ 	.short	(.L_17 - .L_16)
.L_16:
        /*0050*/ 	.word	0x00000000
        /*0054*/ 	.short	0x000a
        /*0056*/ 	.short	0x0034
        /*0058*/ 	.byte	0x00, 0xf0, 0x11, 0x00


	//----- nvinfo : EIATTR_KPARAM_INFO
	.align		4
.L_17:
        /*005c*/ 	.byte	0x04, 0x17
        /*005e*/ 	.short	(.L_19 - .L_18)
.L_18:
        /*0060*/ 	.word	0x00000000
        /*0064*/ 	.short	0x0009
        /*0066*/ 	.short	0x0030
        /*0068*/ 	.byte	0x00, 0xf0, 0x11, 0x00


	//----- nvinfo : EIATTR_KPARAM_INFO
	.align		4
.L_19:
        /*006c*/ 	.byte	0x04, 0x17
        /*006e*/ 	.short	(.L_21 - .L_20)
.L_20:
        /*0070*/ 	.word	0x00000000
        /*0074*/ 	.short	0x0008
        /*0076*/ 	.short	0x002c
        /*0078*/ 	.byte	0x00, 0xf0, 0x11, 0x00


	//----- nvinfo : EIATTR_KPARAM_INFO
	.align		4
.L_21:
        /*007c*/ 	.byte	0x04, 0x17
        /*007e*/ 	.short	(.L_23 - .L_22)
.L_22:
        /*0080*/ 	.word	0x00000000
        /*0084*/ 	.short	0x0007
        /*0086*/ 	.short	0x0028
        /*0088*/ 	.byte	0x00, 0xf0, 0x11, 0x00


	//----- nvinfo : EIATTR_KPARAM_INFO
	.align		4
.L_23:
        /*008c*/ 	.byte	0x04, 0x17
        /*008e*/ 	.short	(.L_25 - .L_24)
.L_24:
        /*0090*/ 	.word	0x00000000
        /*0094*/ 	.short	0x0006
        /*0096*/ 	.short	0x0024
        /*0098*/ 	.byte	0x00, 0xf0, 0x11, 0x00


	//----- nvinfo : EIATTR_KPARAM_INFO
	.align		4
.L_25:
        /*009c*/ 	.byte	0x04, 0x17
        /*009e*/ 	.short	(.L_27 - .L_26)
.L_26:
        /*00a0*/ 	.word	0x00000000
        /*00a4*/ 	.short	0x0005
        /*00a6*/ 	.short	0x0020
        /*00a8*/ 	.byte	0x00, 0xf0, 0x11, 0x00


	//----- nvinfo : EIATTR_KPARAM_INFO
	.align		4
.L_27:
        /*00ac*/ 	.byte	0x04, 0x17
        /*00ae*/ 	.short	(.L_29 - .L_28)
.L_28:
        /*00b0*/ 	.word	0x00000000
        /*00b4*/ 	.short	0x0004
        /*00b6*/ 	.short	0x001c
        /*00b8*/ 	.byte	0x00, 0xf0, 0x11, 0x00


	//----- nvinfo : EIATTR_KPARAM_INFO
	.align		4
.L_29:
        /*00bc*/ 	.byte	0x04, 0x17
        /*00be*/ 	.short	(.L_31 - .L_30)
.L_30:
        /*00c0*/ 	.word	0x00000000
        /*00c4*/ 	.short	0x0003
        /*00c6*/ 	.short	0x0018
        /*00c8*/ 	.byte	0x00, 0xf0, 0x11, 0x00


	//----- nvinfo : EIATTR_KPARAM_INFO
	.align		4
.L_31:
        /*00cc*/ 	.byte	0x04, 0x17
        /*00ce*/ 	.short	(.L_33 - .L_32)
.L_32:
        /*00d0*/ 	.word	0x00000000
        /*00d4*/ 	.short	0x0002
        /*00d6*/ 	.short	0x0010
        /*00d8*/ 	.byte	0x00, 0xf4, 0x21, 0x00


	//----- nvinfo : EIATTR_KPARAM_INFO
	.align		4
.L_33:
        /*00dc*/ 	.byte	0x04, 0x17
        /*00de*/ 	.short	(.L_35 - .L_34)
.L_34:
        /*00e0*/ 	.word	0x00000000
        /*00e4*/ 	.short	0x0001
        /*00e6*/ 	.short	0x0008
        /*00e8*/ 	.byte	0x00, 0xf4, 0x21, 0x00


	//----- nvinfo : EIATTR_KPARAM_INFO
	.align		4
.L_35:
        /*00ec*/ 	.byte	0x04, 0x17
        /*00ee*/ 	.short	(.L_37 - .L_36)
.L_36:
        /*00f0*/ 	.word	0x00000000
        /*00f4*/ 	.short	0x0000
        /*00f6*/ 	.short	0x0000
        /*00f8*/ 	.byte	0x00, 0xf4, 0x21, 0x00


	//----- nvinfo : EIATTR_MAXREG_COUNT
	.align		4
.L_37:
        /*00fc*/ 	.byte	0x03, 0x1b
        /*00fe*/ 	.short	0x00ff


	//----- nvinfo : EIATTR_NUM_BARRIERS
	.align		4
        /*0100*/ 	.byte	0x02, 0x4c
        /*0102*/ 	.byte	0x01
	.zero		1


	//----- nvinfo : EIATTR_MERCURY_ISA_VERSION
	.align		4
        /*0104*/ 	.byte	0x03, 0x5f
        /*0106*/ 	.short	0x0000


	//----- nvinfo : EIATTR_EXIT_INSTR_OFFSETS
	.align		4
        /*0108*/ 	.byte	0x04, 0x1c
        /*010a*/ 	.short	(.L_39 - .L_38)


	//   ....[0]....
.L_38:
        /*010c*/ 	.word	0x00002570


	//   ....[1]....
        /*0110*/ 	.word	0x000025a0


	//----- nvinfo : EIATTR_REQNTID
	.align		4
.L_39:
        /*0114*/ 	.byte	0x04, 0x10
        /*0116*/ 	.short	(.L_41 - .L_40)
.L_40:
        /*0118*/ 	.word	0x00000100
        /*011c*/ 	.word	0x00000001
        /*0120*/ 	.word	0x00000001
.L_41:


//--------------------- .nv.callgraph             --------------------------
	.section	.nv.callgraph,"",@"SHT_CUDA_CALLGRAPH"
	.align	4
	.sectionentsize	8
	.align		4
        /*0000*/ 	.word	0x00000000
	.align		4
        /*0004*/ 	.word	0xffffffff
	.align		4
        /*0008*/ 	.word	0x00000000
	.align		4
        /*000c*/ 	.word	0xfffffffe
	.align		4
        /*0010*/ 	.word	0x00000000
	.align		4
        /*0014*/ 	.word	0xfffffffd
	.align		4
        /*0018*/ 	.word	0x00000000
	.align		4
        /*001c*/ 	.word	0xfffffffc


//--------------------- .nv.rel.action            --------------------------
	.section	.nv.rel.action,"",@"SHT_CUDA_RELOCINFO"
	.align	8
	.sectionentsize	8
        /*0000*/ 	.byte	0x73, 0x00, 0x00, 0x00, 0x00, 0x00, 0x00, 0x00, 0x00, 0x00, 0x00, 0x11, 0x25, 0x00, 0x05, 0x36


//--------------------- .nv.constant0.matmul_kernel --------------------------
	.section	.nv.constant0.matmul_kernel,"a",@progbits
	.sectionflags	@""
	.align	4
.nv.constant0.matmul_kernel:
	.zero		432


//--------------------- .text.matmul_kernel       --------------------------
	.section	.text.matmul_kernel,"ax",@progbits
	.sectioninfo	@"SHI_REGISTERS=118"
	.align	128
        .global         matmul_kernel
        .type           matmul_kernel,@function
        .size           matmul_kernel,(.L_x_3 - matmul_kernel)
        .other          matmul_kernel,@"STO_CUDA_ENTRY STV_DEFAULT"
matmul_kernel:
.text.matmul_kernel:
[----:B------:R-:W-:Y:S02]  /*0000*/  IMAD.MOV.U32 R1, RZ, RZ, c[0x0][0x28] ;  /* 0x00000a00ff017624 */ /* 0x000fe400078e00ff */
[----:B------:R-:W-:Y:S01]  /*0010*/  IMAD.MOV.U32 R0, RZ, RZ, c[0x0][0x17c] ;  /* 0x00005f00ff007624 */ /* 0x000fe200078e00ff */
[----:B------:R-:W0:Y:S01]  /*0020*/  S2R R5, SR_CTAID.X ;  /* 0x0000000000057919 */ /* 0x000e220000002500 */
[----:B------:R-:W-:Y:S01]  /*0030*/  IMAD.MOV.U32 R74, RZ, RZ, c[0x0][0x180] ;  /* 0x00006000ff4a7624 */ /* 0x000fe200078e00ff */
[----:B------:R-:W-:Y:S02]  /*0040*/  ULDC.64 UR6, c[0x0][0x118] ;  /* 0x0000460000067ab9 */ /* 0x000fe40000000a00 */
[----:B------:R-:W-:Y:S02]  /*0050*/  IADD3 R0, R0, 0x3f, RZ ;  /* 0x0000003f00007810 */ /* 0x000fe40007ffe0ff */
[----:B------:R-:W-:Y:S02]  /*0060*/  IADD3 R74, R74, 0x3f, RZ ;  /* 0x0000003f4a4a7810 */ /* 0x000fe40007ffe0ff */
[----:B------:R-:W-:-:S04]  /*0070*/  SHF.R.S32.HI R3, RZ, 0x1f, R0 ;  /* 0x0000001fff037819 */ /* 0x000fc80000011400 */
[----:B------:R-:W-:-:S04]  /*0080*/  LEA.HI R3, R3, R0, RZ, 0x6 ;  /* 0x0000000003037211 */ /* 0x000fc800078f30ff */
[----:B------:R-:W-:-:S05]  /*0090*/  SHF.R.S32.HI R3, RZ, 0x6, R3 ;  /* 0x00000006ff037819 */ /* 0x000fca0000011403 */
[----:B------:R-:W-:Y:S01]  /*00a0*/  IMAD.SHL.U32 R4, R3, 0x8, RZ ;  /* 0x0000000803047824 */ /* 0x000fe200078e00ff */
[----:B0-----:R-:W-:-:S04]  /*00b0*/  IABS R8, R5 ;  /* 0x0000000500087213 */ /* 0x001fc80000000000 */
[-C--:B------:R-:W-:Y:S02]  /*00c0*/  IABS R7, R4.reuse ;  /* 0x0000000400077213 */ /* 0x080fe40000000000 */
[----:B------:R-:W-:Y:S02]  /*00d0*/  IABS R10, R4 ;  /* 0x00000004000a7213 */ /* 0x000fe40000000000 */
[----:B------:R-:W0:Y:S08]  /*00e0*/  I2F.RP R0, R7 ;  /* 0x0000000700007306 */ /* 0x000e300000209400 */
[----:B0-----:R-:W0:Y:S02]  /*00f0*/  MUFU.RCP R0, R0 ;  /* 0x0000000000007308 */ /* 0x001e240000001000 */
[----:B0-----:R-:W-:Y:S01]  /*0100*/  IADD3 R2, R0, 0xffffffe, RZ ;  /* 0x0ffffffe00027810 */ /* 0x001fe20007ffe0ff */
[----:B------:R-:W-:-:S05]  /*0110*/  IMAD.MOV R0, RZ, RZ, -R10 ;  /* 0x000000ffff007224 */ /* 0x000fca00078e0a0a */
[----:B------:R0:W1:Y:S02]  /*0120*/  F2I.FTZ.U32.TRUNC.NTZ R3, R2 ;  /* 0x0000000200037305 */ /* 0x000064000021f000 */
[----:B0-----:R-:W-:Y:S02]  /*0130*/  IMAD.MOV.U32 R2, RZ, RZ, RZ ;  /* 0x000000ffff027224 */ /* 0x001fe400078e00ff */
[----:B-1----:R-:W-:-:S04]  /*0140*/  IMAD.MOV R6, RZ, RZ, -R3 ;  /* 0x000000ffff067224 */ /* 0x002fc800078e0a03 */
[----:B------:R-:W-:Y:S02]  /*0150*/  IMAD R9, R6, R7, RZ ;  /* 0x0000000706097224 */ /* 0x000fe400078e02ff */
[----:B------:R-:W-:Y:S02]  /*0160*/  IMAD.MOV.U32 R6, RZ, RZ, R8 ;  /* 0x000000ffff067224 */ /* 0x000fe400078e0008 */
[----:B------:R-:W-:-:S06]  /*0170*/  IMAD.HI.U32 R3, R3, R9, R2 ;  /* 0x0000000903037227 */ /* 0x000fcc00078e0002 */
[----:B------:R-:W-:-:S04]  /*0180*/  IMAD.HI.U32 R3, R3, R6, RZ ;  /* 0x0000000603037227 */ /* 0x000fc800078e00ff */
[----:B------:R-:W-:-:S05]  /*0190*/  IMAD R0, R3, R0, R6 ;  /* 0x0000000003007224 */ /* 0x000fca00078e0206 */
[----:B------:R-:W-:-:S13]  /*01a0*/  ISETP.GT.U32.AND P1, PT, R7, R0, PT ;  /* 0x000000000700720c */ /* 0x000fda0003f24070 */
[----:B------:R-:W-:Y:S01]  /*01b0*/  @!P1 IMAD.IADD R0, R0, 0x1, -R7 ;  /* 0x0000000100009824 */ /* 0x000fe200078e0a07 */
[----:B------:R-:W-:Y:S02]  /*01c0*/  @!P1 IADD3 R3, R3, 0x1, RZ ;  /* 0x0000000103039810 */ /* 0x000fe40007ffe0ff */
[----:B------:R-:W-:Y:S02]  /*01d0*/  ISETP.NE.AND P1, PT, R4, RZ, PT ;  /* 0x000000ff0400720c */ /* 0x000fe40003f25270 */
[----:B------:R-:W-:Y:S02]  /*01e0*/  ISETP.GE.U32.AND P0, PT, R0, R7, PT ;  /* 0x000000070000720c */ /* 0x000fe40003f06070 */
[----:B------:R-:W-:-:S04]  /*01f0*/  LOP3.LUT R0, R5, R4, RZ, 0x3c, !PT ;  /* 0x0000000405007212 */ /* 0x000fc800078e3cff */
[----:B------:R-:W-:Y:S01]  /*0200*/  ISETP.GE.AND P2, PT, R0, RZ, PT ;  /* 0x000000ff0000720c */ /* 0x000fe20003f46270 */
[----:B------:R-:W-:-:S05]  /*0210*/  IMAD.MOV.U32 R0, RZ, RZ, c[0x0][0x178] ;  /* 0x00005e00ff007624 */ /* 0x000fca00078e00ff */
[----:B------:R-:W-:Y:S02]  /*0220*/  IADD3 R0, R0, 0xf, RZ ;  /* 0x0000000f00007810 */ /* 0x000fe40007ffe0ff */
[----:B------:R-:W-:-:S05]  /*0230*/  @P0 IADD3 R3, R3, 0x1, RZ ;  /* 0x0000000103030810 */ /* 0x000fca0007ffe0ff */
[----:B------:R-:W-:Y:S01]  /*0240*/  IMAD.MOV.U32 R2, RZ, RZ, R3 ;  /* 0x000000ffff027224 */ /* 0x000fe200078e0003 */
[----:B------:R-:W-:-:S03]  /*0250*/  SHF.R.S32.HI R3, RZ, 0x1f, R0 ;  /* 0x0000001fff037819 */ /* 0x000fc60000011400 */
[----:B------:R-:W-:Y:S01]  /*0260*/  @!P2 IMAD.MOV R2, RZ, RZ, -R2 ;  /* 0x000000ffff02a224 */ /* 0x000fe200078e0a02 */
[----:B------:R-:W-:Y:S02]  /*0270*/  @!P1 LOP3.LUT R2, RZ, R4, RZ, 0x33, !PT ;  /* 0x00000004ff029212 */ /* 0x000fe400078e33ff */
[----:B------:R-:W-:-:S03]  /*0280*/  LEA.HI R3, R3, R0, RZ, 0x4 ;  /* 0x0000000003037211 */ /* 0x000fc600078f20ff */
[----:B------:R-:W-:Y:S02]  /*0290*/  IMAD.SHL.U32 R6, R2, 0x8, RZ ;  /* 0x0000000802067824 */ /* 0x000fe400078e00ff */
[----:B------:R-:W-:-:S03]  /*02a0*/  IMAD.MOV R2, RZ, RZ, -R2 ;  /* 0x000000ffff027224 */ /* 0x000fc600078e0a02 */
[----:B------:R-:W-:Y:S01]  /*02b0*/  LEA.HI.SX32 R3, R3, -R6, 0x1c ;  /* 0x8000000603037211 */ /* 0x000fe200078fe2ff */
[----:B------:R-:W-:-:S03]  /*02c0*/  IMAD R11, R4, R2, R5 ;  /* 0x00000002040b7224 */ /* 0x000fc600078e0205 */
[----:B------:R-:W-:-:S04]  /*02d0*/  IMNMX R8, R3, 0x8, PT ;  /* 0x0000000803087817 */ /* 0x000fc80003800200 */
[-C--:B------:R-:W-:Y:S02]  /*02e0*/  IABS R7, R8.reuse ;  /* 0x0000000800077213 */ /* 0x080fe40000000000 */
[----:B------:R-:W-:Y:S02]  /*02f0*/  IABS R4, R8 ;  /* 0x0000000800047213 */ /* 0x000fe40000000000 */
[----:B------:R-:W0:Y:S08]  /*0300*/  I2F.RP R0, R7 ;  /* 0x0000000700007306 */ /* 0x000e300000209400 */
[----:B0-----:R-:W0:Y:S02]  /*0310*/  MUFU.RCP R0, R0 ;  /* 0x0000000000007308 */ /* 0x001e240000001000 */
[----:B0-----:R-:W-:Y:S01]  /*0320*/  IADD3 R3, R0, 0xffffffe, RZ ;  /* 0x0ffffffe00037810 */ /* 0x001fe20007ffe0ff */
[----:B------:R-:W-:-:S05]  /*0330*/  IMAD.MOV R0, RZ, RZ, -R4 ;  /* 0x000000ffff007224 */ /* 0x000fca00078e0a04 */
[----:B------:R-:W0:Y:S02]  /*0340*/  F2I.FTZ.U32.TRUNC.NTZ R3, R3 ;  /* 0x0000000300037305 */ /* 0x000e24000021f000 */
[----:B0-----:R-:W-:-:S04]  /*0350*/  IMAD.MOV R9, RZ, RZ, -R3 ;  /* 0x000000ffff097224 */ /* 0x001fc800078e0a03 */
[----:B------:R-:W-:Y:S01]  /*0360*/  IMAD.MOV.U32 R2, RZ, RZ, R9 ;  /* 0x000000ffff027224 */ /* 0x000fe200078e0009 */
[----:B------:R-:W-:-:S03]  /*0370*/  IABS R9, R11 ;  /* 0x0000000b00097213 */ /* 0x000fc60000000000 */
[----:B------:R-:W-:Y:S02]  /*0380*/  IMAD R5, R2, R7, RZ ;  /* 0x0000000702057224 */ /* 0x000fe400078e02ff */
[----:B------:R-:W-:-:S04]  /*0390*/  IMAD.MOV.U32 R2, RZ, RZ, RZ ;  /* 0x000000ffff027224 */ /* 0x000fc800078e00ff */
        /* <DEDUP_REMOVED lines=9> */
[----:B------:R-:W-:Y:S02]  /*0430*/  ISETP.GE.AND P2, PT, R0, RZ, PT ;  /* 0x000000ff0000720c */ /* 0x000fe40003f46270 */
[----:B------:R-:W0:Y:S05]  /*0440*/  S2R R0, SR_TID.X ;  /* 0x0000000000007919 */ /* 0x000e2a0000002100 */
[----:B------:R-:W-:Y:S02]  /*0450*/  @P0 IADD3 R2, R2, 0x1, RZ ;  /* 0x0000000102020810 */ /* 0x000fe40007ffe0ff */
[----:B------:R-:W-:-:S04]  /*0460*/  ISETP.GT.AND P0, PT, R74, 0x3f, PT ;  /* 0x0000003f4a00780c */ /* 0x000fc80003f04270 */
[----:B------:R-:W-:Y:S01]  /*0470*/  @!P2 IMAD.MOV R2, RZ, RZ, -R2 ;  /* 0x000000ffff02a224 */ /* 0x000fe200078e0a02 */
[----:B------:R-:W-:-:S05]  /*0480*/  @!P1 LOP3.LUT R2, RZ, R8, RZ, 0x33, !PT ;  /* 0x00000008ff029212 */ /* 0x000fca00078e33ff */
[----:B------:R-:W-:Y:S02]  /*0490*/  IMAD.MOV R3, RZ, RZ, -R2 ;  /* 0x000000ffff037224 */ /* 0x000fe400078e0a02 */
[----:B------:R-:W-:Y:S01]  /*04a0*/  IMAD.SHL.U32 R63, R2, 0x40, RZ ;  /* 0x00000040023f7824 */ /* 0x000fe200078e00ff */
[----:B------:R-:W-:Y:S01]  /*04b0*/  @!P0 PRMT R20, RZ, 0x7610, R20 ;  /* 0x00007610ff148816 */ /* 0x000fe20000000014 */
[----:B------:R-:W-:Y:S01]  /*04c0*/  IMAD R3, R8, R3, R11 ;  /* 0x0000000308037224 */ /* 0x000fe200078e020b */
[----:B------:R-:W-:Y:S02]  /*04d0*/  @!P0 PRMT R22, RZ, 0x7610, R22 ;  /* 0x00007610ff168816 */ /* 0x000fe40000000016 */
[C---:B0-----:R-:W-:Y:S01]  /*04e0*/  LOP3.LUT R56, R0.reuse, 0xf, RZ, 0xc0, !PT ;  /* 0x0000000f00387812 */ /* 0x041fe200078ec0ff */
[----:B------:R-:W-:Y:S01]  /*04f0*/  @!P0 IMAD.SHL.U32 R61, R0, 0x20, RZ ;  /* 0x00000020003d8824 */ /* 0x000fe200078e00ff */
[----:B------:R-:W-:Y:S01]  /*0500*/  SHF.R.U32.HI R58, RZ, 0x4, R0 ;  /* 0x00000004ff3a7819 */ /* 0x000fe20000011600 */
[----:B------:R-:W-:Y:S01]  /*0510*/  IMAD.IADD R3, R6, 0x1, R3 ;  /* 0x0000000106037824 */ /* 0x000fe200078e0203 */
[C---:B------:R-:W-:Y:S01]  /*0520*/  LEA.HI R57, R0.reuse, 0x30, RZ, 0x1c ;  /* 0x0000003000397811 */ /* 0x040fe200078fe0ff */
[----:B------:R-:W-:Y:S01]  /*0530*/  @!P0 IMAD.SHL.U32 R59, R0, 0x2, RZ ;  /* 0x00000002003b8824 */ /* 0x000fe200078e00ff */
[----:B------:R-:W-:Y:S01]  /*0540*/  SGXT.U32 R58, R58, 0x4 ;  /* 0x000000043a3a781a */ /* 0x000fe20000000000 */
[----:B------:R-:W-:Y:S01]  /*0550*/  IMAD R56, R3, 0x10, R56 ;  /* 0x0000001003387824 */ /* 0x000fe200078e0238 */
[----:B------:R-:W-:-:S02]  /*0560*/  @!P0 PRMT R20, R20, 0x5410, RZ ;  /* 0x0000541014148816 */ /* 0x000fc400000000ff */
[----:B------:R-:W-:Y:S02]  /*0570*/  @!P0 PRMT R22, R22, 0x5410, RZ ;  /* 0x0000541016168816 */ /* 0x000fe400000000ff */
[----:B------:R-:W-:Y:S01]  /*0580*/  @!P0 LOP3.LUT R61, R61, 0x60, RZ, 0xc0, !PT ;  /* 0x000000603d3d8812 */ /* 0x000fe200078ec0ff */
[----:B------:R-:W-:Y:S05]  /*0590*/  @!P0 BRA `(.L_x_0) ;  /* 0x00001ca000008947 */ /* 0x000fea0003800000 */
[----:B------:R-:W-:Y:S01]  /*05a0*/  IABS R2, c[0x0][0x17c] ;  /* 0x00005f0000027a13 */ /* 0x000fe20000000000 */
[----:B------:R-:W-:Y:S01]  /*05b0*/  IMAD.SHL.U32 R59, R0, 0x2, RZ ;  /* 0x00000002003b7824 */ /* 0x000fe200078e00ff */
[----:B------:R-:W-:Y:S01]  /*05c0*/  SHF.R.U32.HI R4, RZ, 0x6, R0 ;  /* 0x00000006ff047819 */ /* 0x000fe20000011600 */
[----:B------:R-:W-:Y:S01]  /*05d0*/  IMAD R73, R57, c[0x0][0x188], RZ ;  /* 0x0000620039497a24 */ /* 0x000fe200078e02ff */
[----:B------:R-:W0:Y:S01]  /*05e0*/  I2F.RP R7, R2 ;  /* 0x0000000200077306 */ /* 0x000e220000209400 */
[----:B------:R-:W-:Y:S01]  /*05f0*/  IABS R39, c[0x0][0x178] ;  /* 0x00005e0000277a13 */ /* 0x000fe20000000000 */
[----:B------:R-:W-:Y:S01]  /*0600*/  IMAD R75, R58, c[0x0][0x188], RZ ;  /* 0x000062003a4b7a24 */ /* 0x000fe200078e02ff */
[----:B------:R-:W-:Y:S01]  /*0610*/  SGXT.U32 R4, R4, 0x2 ;  /* 0x000000020404781a */ /* 0x000fe20000000000 */
[----:B------:R-:W-:Y:S01]  /*0620*/  IMAD.MOV.U32 R65, RZ, RZ, c[0x0][0x18c] ;  /* 0x00006300ff417624 */ /* 0x000fe200078e00ff */
[C---:B------:R-:W-:Y:S01]  /*0630*/  LOP3.LUT R76, R58.reuse, 0x20, RZ, 0xfc, !PT ;  /* 0x000000203a4c7812 */ /* 0x040fe200078efcff */
[----:B------:R-:W-:Y:S01]  /*0640*/  IMAD.MOV.U32 R64, RZ, RZ, c[0x0][0x188] ;  /* 0x00006200ff407624 */ /* 0x000fe200078e00ff */
[----:B------:R-:W-:Y:S01]  /*0650*/  LOP3.LUT R3, R63, R4, RZ, 0xfc, !PT ;  /* 0x000000043f037212 */ /* 0x000fe200078efcff */
[----:B------:R-:W-:Y:S01]  /*0660*/  IMAD.MOV.U32 R4, RZ, RZ, RZ ;  /* 0x000000ffff047224 */ /* 0x000fe200078e00ff */
[----:B------:R-:W-:Y:S01]  /*0670*/  LOP3.LUT R78, R58, 0x10, RZ, 0xfc, !PT ;  /* 0x000000103a4e7812 */ /* 0x000fe200078efcff */
[----:B------:R-:W-:Y:S01]  /*0680*/  IMAD R81, R76, c[0x0][0x188], RZ ;  /* 0x000062004c517a24 */ /* 0x000fe200078e02ff */
[----:B------:R-:W-:Y:S01]  /*0690*/  LOP3.LUT R6, R3, 0x3c, RZ, 0xfc, !PT ;  /* 0x0000003c03067812 */ /* 0x000fe200078efcff */
[----:B------:R-:W-:Y:S01]  /*06a0*/  IMAD.SHL.U32 R65, R65, 0x40, RZ ;  /* 0x0000004041417824 */ /* 0x000fe200078e00ff */
[C---:B------:R-:W-:Y:S01]  /*06b0*/  LOP3.LUT R8, R3.reuse, 0x38, RZ, 0xfc, !PT ;  /* 0x0000003803087812 */ /* 0x040fe200078efcff */
[----:B------:R-:W-:Y:S01]  /*06c0*/  IMAD R83, R78, c[0x0][0x188], RZ ;  /* 0x000062004e537a24 */ /* 0x000fe200078e02ff */
[----:B------:R-:W-:Y:S01]  /*06d0*/  IABS R11, R6 ;  /* 0x00000006000b7213 */ /* 0x000fe20000000000 */
[----:B0-----:R-:W0:Y:S01]  /*06e0*/  MUFU.RCP R7, R7 ;  /* 0x0000000700077308 */ /* 0x001e220000001000 */
[----:B------:R-:W-:Y:S01]  /*06f0*/  LOP3.LUT R10, R3, 0x34, RZ, 0xfc, !PT ;  /* 0x00000034030a7812 */ /* 0x000fe200078efcff */
[----:B------:R-:W-:Y:S01]  /*0700*/  IMAD.SHL.U32 R64, R64, 0x40, RZ ;  /* 0x0000004040407824 */ /* 0x000fe200078e00ff */
[----:B------:R-:W-:Y:S01]  /*0710*/  IABS R13, R8 ;  /* 0x00000008000d7213 */ /* 0x000fe20000000000 */
[----:B------:R-:W-:Y:S01]  /*0720*/  ULDC UR4, c[0x0][0x180] ;  /* 0x0000600000047ab9 */ /* 0x000fe20000000800 */
[----:B------:R-:W-:-:S02]  /*0730*/  IABS R15, R10 ;  /* 0x0000000a000f7213 */ /* 0x000fc40000000000 */
[----:B------:R-:W-:Y:S02]  /*0740*/  ISETP.GE.AND P6, PT, R8, RZ, PT ;  /* 0x000000ff0800720c */ /* 0x000fe40003fc6270 */
[C---:B------:R-:W-:Y:S02]  /*0750*/  LOP3.LUT R8, R3.reuse, 0x2c, RZ, 0xfc, !PT ;  /* 0x0000002c03087812 */ /* 0x040fe400078efcff */
[----:B------:R-:W-:Y:S02]  /*0760*/  ISETP.GE.AND P0, PT, R6, RZ, PT ;  /* 0x000000ff0600720c */ /* 0x000fe40003f06270 */
[----:B------:R-:W-:Y:S02]  /*0770*/  ISETP.GE.AND P1, PT, R10, RZ, PT ;  /* 0x000000ff0a00720c */ /* 0x000fe40003f26270 */
[----:B------:R-:W-:Y:S02]  /*0780*/  LOP3.LUT R10, R3, 0x28, RZ, 0xfc, !PT ;  /* 0x00000028030a7812 */ /* 0x000fe400078efcff */
[----:B0-----:R-:W-:-:S02]  /*0790*/  IADD3 R5, R7, 0xffffffe, RZ ;  /* 0x0ffffffe07057810 */ /* 0x001fc40007ffe0ff */
[----:B------:R-:W-:Y:S02]  /*07a0*/  IABS R17, R10 ;  /* 0x0000000a00117213 */ /* 0x000fe40000000000 */
[C---:B------:R-:W-:Y:S02]  /*07b0*/  LOP3.LUT R18, R3.reuse, 0x14, RZ, 0xfc, !PT ;  /* 0x0000001403127812 */ /* 0x040fe400078efcff */
[----:B------:R-:W0:Y:S01]  /*07c0*/  F2I.FTZ.U32.TRUNC.NTZ R5, R5 ;  /* 0x0000000500057305 */ /* 0x000e22000021f000 */
[----:B------:R-:W-:Y:S02]  /*07d0*/  LOP3.LUT R20, R3, 0x10, RZ, 0xfc, !PT ;  /* 0x0000001003147812 */ /* 0x000fe400078efcff */
[----:B------:R-:W-:Y:S02]  /*07e0*/  IABS R27, R18 ;  /* 0x00000012001b7213 */ /* 0x000fe40000000000 */
[----:B------:R-:W-:Y:S02]  /*07f0*/  IABS R29, R20 ;  /* 0x00000014001d7213 */ /* 0x000fe40000000000 */
[----:B------:R-:W-:-:S02]  /*0800*/  IABS R35, R3 ;  /* 0x0000000300237213 */ /* 0x000fc40000000000 */
[C---:B------:R-:W-:Y:S02]  /*0810*/  LOP3.LUT R60, R0.reuse, 0x7, RZ, 0xc0, !PT ;  /* 0x00000007003c7812 */ /* 0x040fe400078ec0ff */
[----:B------:R-:W-:Y:S01]  /*0820*/  LOP3.LUT R80, R0, 0x3f, RZ, 0xc0, !PT ;  /* 0x0000003f00507812 */ /* 0x000fe200078ec0ff */
[----:B0-----:R-:W-:-:S04]  /*0830*/  IMAD.MOV R9, RZ, RZ, -R5 ;  /* 0x000000ffff097224 */ /* 0x001fc800078e0a05 */
[----:B------:R-:W-:Y:S02]  /*0840*/  IMAD R71, R80, c[0x0][0x18c], RZ ;  /* 0x0000630050477a24 */ /* 0x000fe400078e02ff */
[----:B------:R-:W-:-:S04]  /*0850*/  IMAD R9, R9, R2, RZ ;  /* 0x0000000209097224 */ /* 0x000fc800078e02ff */
[----:B------:R-:W-:-:S06]  /*0860*/  IMAD.HI.U32 R4, R5, R9, R4 ;  /* 0x0000000905047227 */ /* 0x000fcc00078e0004 */
[----:B------:R-:W-:-:S04]  /*0870*/  IMAD.HI.U32 R5, R4, R11, RZ ;  /* 0x0000000b04057227 */ /* 0x000fc800078e00ff */
[----:B------:R-:W-:-:S04]  /*0880*/  IMAD.HI.U32 R7, R4, R13, RZ ;  /* 0x0000000d04077227 */ /* 0x000fc800078e00ff */
[----:B------:R-:W-:Y:S02]  /*0890*/  IMAD.MOV R5, RZ, RZ, -R5 ;  /* 0x000000ffff057224 */ /* 0x000fe400078e0a05 */
[----:B------:R-:W-:-:S04]  /*08a0*/  IMAD.HI.U32 R9, R4, R15, RZ ;  /* 0x0000000f04097227 */ /* 0x000fc800078e00ff */
[----:B------:R-:W-:Y:S02]  /*08b0*/  IMAD.MOV R12, RZ, RZ, -R7 ;  /* 0x000000ffff0c7224 */ /* 0x000fe400078e0a07 */
[C---:B------:R-:W-:Y:S01]  /*08c0*/  IMAD R7, R2.reuse, R5, R11 ;  /* 0x0000000502077224 */ /* 0x040fe200078e020b */
[----:B------:R-:W-:Y:S01]  /*08d0*/  SHF.R.S32.HI R5, RZ, 0x1f, R74 ;  /* 0x0000001fff057819 */ /* 0x000fe2000001144a */
[----:B------:R-:W-:Y:S02]  /*08e0*/  IMAD.MOV R14, RZ, RZ, -R9 ;  /* 0x000000ffff0e7224 */ /* 0x000fe400078e0a09 */
[C---:B------:R-:W-:Y:S01]  /*08f0*/  IMAD R9, R2.reuse, R12, R13 ;  /* 0x0000000c02097224 */ /* 0x040fe200078e020d */
[C---:B------:R-:W-:Y:S01]  /*0900*/  ISETP.GT.U32.AND P2, PT, R2.reuse, R7, PT ;  /* 0x000000070200720c */ /* 0x040fe20003f44070 */
[C---:B------:R-:W-:Y:S01]  /*0910*/  IMAD R11, R2.reuse, R14, R15 ;  /* 0x0000000e020b7224 */ /* 0x040fe200078e020f */
[----:B------:R-:W-:Y:S02]  /*0920*/  LOP3.LUT R12, R3, 0x30, RZ, 0xfc, !PT ;  /* 0x00000030030c7812 */ /* 0x000fe400078efcff */
[----:B------:R-:W-:-:S02]  /*0930*/  ISETP.GT.U32.AND P3, PT, R2, R9, PT ;  /* 0x000000090200720c */ /* 0x000fc40003f64070 */
[----:B------:R-:W-:Y:S02]  /*0940*/  IABS R13, R12 ;  /* 0x0000000c000d7213 */ /* 0x000fe40000000000 */
[----:B------:R-:W-:Y:S02]  /*0950*/  LEA.HI R74, R5, R74, RZ, 0x6 ;  /* 0x0000004a054a7211 */ /* 0x000fe400078f30ff */
[----:B------:R-:W-:Y:S01]  /*0960*/  IABS R15, R8 ;  /* 0x00000008000f7213 */ /* 0x000fe20000000000 */
[----:B------:R-:W-:Y:S01]  /*0970*/  IMAD.HI.U32 R5, R4, R13, RZ ;  /* 0x0000000d04057227 */ /* 0x000fe200078e00ff */
[----:B------:R-:W-:Y:S02]  /*0980*/  ISETP.GT.U32.AND P4, PT, R2, R11, PT ;  /* 0x0000000b0200720c */ /* 0x000fe40003f84070 */
[----:B------:R-:W-:Y:S01]  /*0990*/  LOP3.LUT R14, R3, 0x1c, RZ, 0xfc, !PT ;  /* 0x0000001c030e7812 */ /* 0x000fe200078efcff */
[--C-:B------:R-:W-:Y:S01]  /*09a0*/  @!P2 IMAD.IADD R7, R7, 0x1, -R2.reuse ;  /* 0x000000010707a824 */ /* 0x100fe200078e0a02 */
[----:B------:R-:W-:Y:S01]  /*09b0*/  ISETP.GE.AND P2, PT, R12, RZ, PT ;  /* 0x000000ff0c00720c */ /* 0x000fe20003f46270 */
[----:B------:R-:W-:Y:S01]  /*09c0*/  @!P3 IMAD.IADD R9, R9, 0x1, -R2 ;  /* 0x000000010909b824 */ /* 0x000fe200078e0a02 */
[----:B------:R-:W-:Y:S01]  /*09d0*/  LOP3.LUT R12, R3, 0x24, RZ, 0xfc, !PT ;  /* 0x00000024030c7812 */ /* 0x000fe200078efcff */
[----:B------:R-:W-:Y:S01]  /*09e0*/  IMAD.MOV R5, RZ, RZ, -R5 ;  /* 0x000000ffff057224 */ /* 0x000fe200078e0a05 */
[----:B------:R-:W-:Y:S01]  /*09f0*/  ISETP.GT.U32.AND P3, PT, R2, R7, PT ;  /* 0x000000070200720c */ /* 0x000fe20003f64070 */
[----:B------:R-:W-:Y:S01]  /*0a00*/  IMAD.HI.U32 R6, R4, R15, RZ ;  /* 0x0000000f04067227 */ /* 0x000fe200078e00ff */
[----:B------:R-:W-:-:S02]  /*0a10*/  ISETP.GT.U32.AND P5, PT, R2, R9, PT ;  /* 0x000000090200720c */ /* 0x000fc40003fa4070 */
[----:B------:R-:W-:Y:S01]  /*0a20*/  IABS R19, R12 ;  /* 0x0000000c00137213 */ /* 0x000fe20000000000 */
[C---:B------:R-:W-:Y:S01]  /*0a30*/  IMAD R5, R2.reuse, R5, R13 ;  /* 0x0000000502057224 */ /* 0x040fe200078e020d */
[----:B------:R-:W-:Y:S01]  /*0a40*/  LOP3.LUT R13, R3, 0x20, RZ, 0xfc, !PT ;  /* 0x00000020030d7812 */ /* 0x000fe200078efcff */
[--C-:B------:R-:W-:Y:S01]  /*0a50*/  @!P4 IMAD.IADD R11, R11, 0x1, -R2.reuse ;  /* 0x000000010b0bc824 */ /* 0x100fe200078e0a02 */
[----:B------:R-:W-:Y:S02]  /*0a60*/  IABS R23, R14 ;  /* 0x0000000e00177213 */ /* 0x000fe40000000000 */
[----:B------:R-:W-:Y:S02]  /*0a70*/  IABS R21, R13 ;  /* 0x0000000d00157213 */ /* 0x000fe40000000000 */
[C---:B------:R-:W-:Y:S01]  /*0a80*/  ISETP.GT.U32.AND P4, PT, R2.reuse, R11, PT ;  /* 0x0000000b0200720c */ /* 0x040fe20003f84070 */
[--C-:B------:R-:W-:Y:S01]  /*0a90*/  @!P3 IMAD.IADD R7, R7, 0x1, -R2.reuse ;  /* 0x000000010707b824 */ /* 0x100fe200078e0a02 */
[----:B------:R-:W-:Y:S01]  /*0aa0*/  ISETP.GT.U32.AND P3, PT, R2, R5, PT ;  /* 0x000000050200720c */ /* 0x000fe20003f64070 */
[----:B------:R-:W-:Y:S01]  /*0ab0*/  @!P5 IMAD.IADD R9, R9, 0x1, -R2 ;  /* 0x000000010909d824 */ /* 0x000fe200078e0a02 */
[----:B------:R-:W-:Y:S01]  /*0ac0*/  ISETP.GE.AND P5, PT, R8, RZ, PT ;  /* 0x000000ff0800720c */ /* 0x000fe20003fa6270 */
[----:B------:R-:W-:Y:S01]  /*0ad0*/  IMAD.MOV R8, RZ, RZ, -R6 ;  /* 0x000000ffff087224 */ /* 0x000fe200078e0a06 */
[----:B------:R-:W-:Y:S01]  /*0ae0*/  SHF.R.S32.HI R74, RZ, 0x6, R74 ;  /* 0x00000006ff4a7819 */ /* 0x000fe2000001144a */
[----:B------:R-:W-:-:S04]  /*0af0*/  IMAD.HI.U32 R6, R4, R17, RZ ;  /* 0x0000001104067227 */ /* 0x000fc800078e00ff */
[C---:B------:R-:W-:Y:S02]  /*0b00*/  IMAD R15, R2.reuse, R8, R15 ;  /* 0x00000008020f7224 */ /* 0x040fe400078e020f */
[----:B------:R-:W-:Y:S02]  /*0b10*/  IMAD.MOV R6, RZ, RZ, -R6 ;  /* 0x000000ffff067224 */ /* 0x000fe400078e0a06 */
[----:B------:R-:W-:Y:S01]  /*0b20*/  @!P3 IMAD.IADD R5, R5, 0x1, -R2 ;  /* 0x000000010505b824 */ /* 0x000fe200078e0a02 */
[C---:B------:R-:W-:Y:S01]  /*0b30*/  ISETP.GT.U32.AND P3, PT, R2.reuse, R15, PT ;  /* 0x0000000f0200720c */ /* 0x040fe20003f64070 */
[----:B------:R-:W-:Y:S02]  /*0b40*/  IMAD R17, R2, R6, R17 ;  /* 0x0000000602117224 */ /* 0x000fe400078e0211 */
[----:B------:R-:W-:Y:S02]  /*0b50*/  @!P6 IMAD.MOV R9, RZ, RZ, -R9 ;  /* 0x000000ffff09e224 */ /* 0x000fe400078e0a09 */
[----:B------:R-:W-:Y:S01]  /*0b60*/  IMAD.HI.U32 R6, R4, R21, RZ ;  /* 0x0000001504067227 */ /* 0x000fe200078e00ff */
[----:B------:R-:W-:-:S03]  /*0b70*/  ISETP.GT.U32.AND P6, PT, R2, R17, PT ;  /* 0x000000110200720c */ /* 0x000fc60003fc4070 */
[----:B------:R-:W-:Y:S01]  /*0b80*/  @!P4 IMAD.IADD R11, R11, 0x1, -R2 ;  /* 0x000000010b0bc824 */ /* 0x000fe200078e0a02 */
[----:B------:R-:W-:Y:S01]  /*0b90*/  ISETP.GE.AND P4, PT, R10, RZ, PT ;  /* 0x000000ff0a00720c */ /* 0x000fe20003f86270 */
[----:B------:R-:W-:-:S04]  /*0ba0*/  IMAD.HI.U32 R8, R4, R19, RZ ;  /* 0x0000001304087227 */ /* 0x000fc800078e00ff */
[----:B------:R-:W-:Y:S01]  /*0bb0*/  @!P3 IMAD.IADD R15, R15, 0x1, -R2 ;  /* 0x000000010f0fb824 */ /* 0x000fe200078e0a02 */
[C---:B------:R-:W-:Y:S01]  /*0bc0*/  ISETP.GT.U32.AND P3, PT, R2.reuse, R5, PT ;  /* 0x000000050200720c */ /* 0x040fe20003f64070 */
[----:B------:R-:W-:Y:S02]  /*0bd0*/  @!P0 IMAD.MOV R7, RZ, RZ, -R7 ;  /* 0x000000ffff078224 */ /* 0x000fe400078e0a07 */
[----:B------:R-:W-:Y:S01]  /*0be0*/  IMAD.MOV R10, RZ, RZ, -R6 ;  /* 0x000000ffff0a7224 */ /* 0x000fe200078e0a06 */
[C---:B------:R-:W-:Y:S01]  /*0bf0*/  ISETP.GT.U32.AND P0, PT, R2.reuse, R15, PT ;  /* 0x0000000f0200720c */ /* 0x040fe20003f04070 */
[----:B------:R-:W-:Y:S02]  /*0c00*/  IMAD.MOV R8, RZ, RZ, -R8 ;  /* 0x000000ffff087224 */ /* 0x000fe400078e0a08 */
[----:B------:R-:W-:Y:S02]  /*0c10*/  IMAD R21, R2, R10, R21 ;  /* 0x0000000a02157224 */ /* 0x000fe400078e0215 */
[----:B------:R-:W-:-:S04]  /*0c20*/  IMAD.HI.U32 R6, R4, R23, RZ ;  /* 0x0000001704067227 */ /* 0x000fc800078e00ff */
[C---:B------:R-:W-:Y:S02]  /*0c30*/  IMAD R19, R2.reuse, R8, R19 ;  /* 0x0000000802137224 */ /* 0x040fe400078e0213 */
[----:B------:R-:W-:Y:S01]  /*0c40*/  @!P6 IMAD.IADD R17, R17, 0x1, -R2 ;  /* 0x000000011111e824 */ /* 0x000fe200078e0a02 */
[----:B------:R-:W0:Y:S01]  /*0c50*/  I2F.RP R8, R39 ;  /* 0x0000002700087306 */ /* 0x000e220000209400 */
[----:B------:R-:W-:Y:S01]  /*0c60*/  IMAD.MOV R6, RZ, RZ, -R6 ;  /* 0x000000ffff067224 */ /* 0x000fe200078e0a06 */
[C---:B------:R-:W-:Y:S01]  /*0c70*/  ISETP.GT.U32.AND P6, PT, R2.reuse, R21, PT ;  /* 0x000000150200720c */ /* 0x040fe20003fc4070 */
[--C-:B------:R-:W-:Y:S01]  /*0c80*/  @!P3 IMAD.IADD R5, R5, 0x1, -R2.reuse ;  /* 0x000000010505b824 */ /* 0x100fe200078e0a02 */
[C---:B------:R-:W-:Y:S01]  /*0c90*/  ISETP.GT.U32.AND P3, PT, R2.reuse, R19, PT ;  /* 0x000000130200720c */ /* 0x040fe20003f64070 */
[----:B------:R-:W-:Y:S01]  /*0ca0*/  @!P0 IMAD.IADD R15, R15, 0x1, -R2 ;  /* 0x000000010f0f8824 */ /* 0x000fe200078e0a02 */
[----:B------:R-:W-:Y:S01]  /*0cb0*/  ISETP.GE.AND P0, PT, R13, RZ, PT ;  /* 0x000000ff0d00720c */ /* 0x000fe20003f06270 */
[----:B------:R-:W-:Y:S01]  /*0cc0*/  IMAD R23, R2, R6, R23 ;  /* 0x0000000602177224 */ /* 0x000fe200078e0217 */
[----:B------:R-:W-:Y:S01]  /*0cd0*/  LOP3.LUT R6, R3, 0x18, RZ, 0xfc, !PT ;  /* 0x0000001803067812 */ /* 0x000fe200078efcff */
[----:B------:R-:W-:-:S02]  /*0ce0*/  @!P5 IMAD.MOV R15, RZ, RZ, -R15 ;  /* 0x000000ffff0fd224 */ /* 0x000fc400078e0a0f */
[----:B------:R-:W-:Y:S01]  /*0cf0*/  IMAD.MOV.U32 R13, RZ, RZ, R5 ;  /* 0x000000ffff0d7224 */ /* 0x000fe200078e0005 */
[C---:B------:R-:W-:Y:S01]  /*0d00*/  ISETP.GT.U32.AND P5, PT, R2.reuse, R23, PT ;  /* 0x000000170200720c */ /* 0x040fe20003fa4070 */
[----:B------:R-:W-:Y:S01]  /*0d10*/  @!P1 IMAD.MOV R11, RZ, RZ, -R11 ;  /* 0x000000ffff0b9224 */ /* 0x000fe200078e0a0b */
[----:B------:R-:W-:Y:S01]  /*0d20*/  IABS R25, R6 ;  /* 0x0000000600197213 */ /* 0x000fe20000000000 */
[--C-:B------:R-:W-:Y:S01]  /*0d30*/  @!P6 IMAD.IADD R21, R21, 0x1, -R2.reuse ;  /* 0x000000011515e824 */ /* 0x100fe200078e0a02 */
[----:B0-----:R-:W0:Y:S01]  /*0d40*/  MUFU.RCP R8, R8 ;  /* 0x0000000800087308 */ /* 0x001e220000001000 */
[----:B------:R-:W-:Y:S01]  /*0d50*/  @!P3 IMAD.IADD R19, R19, 0x1, -R2 ;  /* 0x000000011313b824 */ /* 0x000fe200078e0a02 */
[C---:B------:R-:W-:Y:S01]  /*0d60*/  ISETP.GT.U32.AND P3, PT, R2.reuse, R17, PT ;  /* 0x000000110200720c */ /* 0x040fe20003f64070 */
[----:B------:R-:W-:Y:S01]  /*0d70*/  @!P2 IMAD.MOV R13, RZ, RZ, -R13 ;  /* 0x000000ffff0da224 */ /* 0x000fe200078e0a0d */
[----:B------:R-:W-:Y:S01]  /*0d80*/  ISETP.GT.U32.AND P2, PT, R2, R21, PT ;  /* 0x000000150200720c */ /* 0x000fe20003f44070 */
[----:B------:R-:W-:Y:S01]  /*0d90*/  IMAD.HI.U32 R5, R4, R25, RZ ;  /* 0x0000001904057227 */ /* 0x000fe200078e00ff */
[----:B------:R-:W-:-:S02]  /*0da0*/  ISETP.GT.U32.AND P6, PT, R2, R19, PT ;  /* 0x000000130200720c */ /* 0x000fc40003fc4070 */
[----:B------:R-:W-:Y:S01]  /*0db0*/  ISETP.GE.AND P1, PT, R12, RZ, PT ;  /* 0x000000ff0c00720c */ /* 0x000fe20003f26270 */
[----:B------:R-:W-:Y:S01]  /*0dc0*/  @!P5 IMAD.IADD R23, R23, 0x1, -R2 ;  /* 0x000000011717d824 */ /* 0x000fe200078e0a02 */
[----:B------:R-:W-:Y:S01]  /*0dd0*/  LOP3.LUT R12, R3, 0x4, RZ, 0xfc, !PT ;  /* 0x00000004030c7812 */ /* 0x000fe200078efcff */
[----:B------:R-:W-:-:S03]  /*0de0*/  IMAD.MOV R5, RZ, RZ, -R5 ;  /* 0x000000ffff057224 */ /* 0x000fc600078e0a05 */
[C---:B------:R-:W-:Y:S01]  /*0df0*/  ISETP.GT.U32.AND P5, PT, R2.reuse, R23, PT ;  /* 0x000000170200720c */ /* 0x040fe20003fa4070 */
[----:B------:R-:W-:Y:S01]  /*0e00*/  IMAD R25, R2, R5, R25 ;  /* 0x0000000502197224 */ /* 0x000fe200078e0219 */
[----:B------:R-:W-:Y:S01]  /*0e10*/  IABS R37, R12 ;  /* 0x0000000c00257213 */ /* 0x000fe20000000000 */
[----:B------:R-:W-:-:S04]  /*0e20*/  IMAD.HI.U32 R5, R4, R27, RZ ;  /* 0x0000001b04057227 */ /* 0x000fc800078e00ff */
[--C-:B------:R-:W-:Y:S01]  /*0e30*/  @!P3 IMAD.IADD R17, R17, 0x1, -R2.reuse ;  /* 0x000000011111b824 */ /* 0x100fe200078e0a02 */
[----:B------:R-:W-:Y:S01]  /*0e40*/  ISETP.GE.AND P3, PT, R14, RZ, PT ;  /* 0x000000ff0e00720c */ /* 0x000fe20003f66270 */
[--C-:B------:R-:W-:Y:S01]  /*0e50*/  @!P2 IMAD.IADD R21, R21, 0x1, -R2.reuse ;  /* 0x000000011515a824 */ /* 0x100fe200078e0a02 */
[----:B0-----:R-:W-:Y:S01]  /*0e60*/  IADD3 R14, R8, 0xffffffe, RZ ;  /* 0x0ffffffe080e7810 */ /* 0x001fe20007ffe0ff */
[----:B------:R-:W-:Y:S01]  /*0e70*/  IMAD.MOV R10, RZ, RZ, -R5 ;  /* 0x000000ffff0a7224 */ /* 0x000fe200078e0a05 */
[----:B------:R-:W-:Y:S01]  /*0e80*/  ISETP.GE.AND P2, PT, R6, RZ, PT ;  /* 0x000000ff0600720c */ /* 0x000fe20003f46270 */
[----:B------:R-:W-:Y:S01]  /*0e90*/  IMAD.HI.U32 R8, R4, R29, RZ ;  /* 0x0000001d04087227 */ /* 0x000fe200078e00ff */
[----:B------:R-:W-:Y:S01]  /*0ea0*/  LOP3.LUT R6, R3, 0xc, RZ, 0xfc, !PT ;  /* 0x0000000c03067812 */ /* 0x000fe200078efcff */
[----:B------:R0:W1:Y:S02]  /*0eb0*/  F2I.FTZ.U32.TRUNC.NTZ R5, R14 ;  /* 0x0000000e00057305 */ /* 0x000064000021f000 */
[----:B------:R-:W-:Y:S01]  /*0ec0*/  @!P6 IMAD.IADD R19, R19, 0x1, -R2 ;  /* 0x000000011313e824 */ /* 0x000fe200078e0a02 */
[C---:B------:R-:W-:Y:S01]  /*0ed0*/  ISETP.GT.U32.AND P6, PT, R2.reuse, R25, PT ;  /* 0x000000190200720c */ /* 0x040fe20003fc4070 */
[C---:B------:R-:W-:Y:S01]  /*0ee0*/  IMAD R27, R2.reuse, R10, R27 ;  /* 0x0000000a021b7224 */ /* 0x040fe200078e021b */
[----:B------:R-:W-:Y:S01]  /*0ef0*/  IABS R31, R6 ;  /* 0x00000006001f7213 */ /* 0x000fe20000000000 */
[----:B------:R-:W-:Y:S01]  /*0f00*/  IMAD.MOV R8, RZ, RZ, -R8 ;  /* 0x000000ffff087224 */ /* 0x000fe200078e0a08 */
[----:B------:R-:W-:Y:S01]  /*0f10*/  LOP3.LUT R10, R3, 0x8, RZ, 0xfc, !PT ;  /* 0x00000008030a7812 */ /* 0x000fe200078efcff */
[----:B------:R-:W-:Y:S01]  /*0f20*/  @!P5 IMAD.IADD R23, R23, 0x1, -R2 ;  /* 0x000000011717d824 */ /* 0x000fe200078e0a02 */
[C---:B------:R-:W-:Y:S01]  /*0f30*/  ISETP.GT.U32.AND P5, PT, R2.reuse, R27, PT ;  /* 0x0000001b0200720c */ /* 0x040fe20003fa4070 */
[----:B------:R-:W-:Y:S01]  /*0f40*/  IMAD R29, R2, R8, R29 ;  /* 0x00000008021d7224 */ /* 0x000fe200078e021d */
[----:B------:R-:W-:Y:S01]  /*0f50*/  IABS R33, R10 ;  /* 0x0000000a00217213 */ /* 0x000fe20000000000 */
[----:B------:R-:W-:-:S04]  /*0f60*/  IMAD.HI.U32 R8, R4, R31, RZ ;  /* 0x0000001f04087227 */ /* 0x000fc800078e00ff */
[----:B0-----:R-:W-:Y:S02]  /*0f70*/  IMAD.MOV R14, RZ, RZ, -R8 ;  /* 0x000000ffff0e7224 */ /* 0x001fe400078e0a08 */
[--C-:B------:R-:W-:Y:S02]  /*0f80*/  @!P6 IMAD.IADD R25, R25, 0x1, -R2.reuse ;  /* 0x000000011919e824 */ /* 0x100fe400078e0a02 */
[C---:B------:R-:W-:Y:S02]  /*0f90*/  IMAD R31, R2.reuse, R14, R31 ;  /* 0x0000000e021f7224 */ /* 0x040fe400078e021f */
[----:B------:R-:W-:Y:S01]  /*0fa0*/  @!P5 IMAD.IADD R27, R27, 0x1, -R2 ;  /* 0x000000011b1bd824 */ /* 0x000fe200078e0a02 */
[C---:B------:R-:W-:Y:S01]  /*0fb0*/  ISETP.GT.U32.AND P6, PT, R2.reuse, R25, PT ;  /* 0x000000190200720c */ /* 0x040fe20003fc4070 */
[----:B-1----:R-:W-:Y:S01]  /*0fc0*/  IMAD.MOV R16, RZ, RZ, -R5 ;  /* 0x000000ffff107224 */ /* 0x002fe200078e0a05 */
[----:B------:R-:W-:Y:S01]  /*0fd0*/  ISETP.GT.U32.AND P5, PT, R2, R31, PT ;  /* 0x0000001f0200720c */ /* 0x000fe20003fa4070 */
[----:B------:R-:W-:-:S04]  /*0fe0*/  IMAD.HI.U32 R8, R4, R35, RZ ;  /* 0x0000002304087227 */ /* 0x000fc800078e00ff */
[----:B------:R-:W-:Y:S02]  /*0ff0*/  IMAD R41, R16, R39, RZ ;  /* 0x0000002710297224 */ /* 0x000fe400078e02ff */
[----:B------:R-:W-:Y:S02]  /*1000*/  IMAD.MOV R16, RZ, RZ, -R8 ;  /* 0x000000ffff107224 */ /* 0x000fe400078e0a08 */
[----:B------:R-:W-:-:S04]  /*1010*/  IMAD.HI.U32 R8, R4, R33, RZ ;  /* 0x0000002104087227 */ /* 0x000fc800078e00ff */
[--C-:B------:R-:W-:Y:S01]  /*1020*/  @!P6 IMAD.IADD R25, R25, 0x1, -R2.reuse ;  /* 0x000000011919e824 */ /* 0x100fe200078e0a02 */
[C---:B------:R-:W-:Y:S01]  /*1030*/  ISETP.GT.U32.AND P6, PT, R2.reuse, R29, PT ;  /* 0x0000001d0200720c */ /* 0x040fe20003fc4070 */
[----:B------:R-:W-:Y:S01]  /*1040*/  @!P5 IMAD.IADD R31, R31, 0x1, -R2 ;  /* 0x000000011f1fd824 */ /* 0x000fe200078e0a02 */
[----:B------:R-:W-:Y:S01]  /*1050*/  ISETP.GT.U32.AND P5, PT, R2, R27, PT ;  /* 0x0000001b0200720c */ /* 0x000fe20003fa4070 */
[----:B------:R-:W-:-:S04]  /*1060*/  IMAD.HI.U32 R14, R4, R37, RZ ;  /* 0x00000025040e7227 */ /* 0x000fc800078e00ff */
[----:B------:R-:W-:Y:S02]  /*1070*/  IMAD.MOV.U32 R4, RZ, RZ, RZ ;  /* 0x000000ffff047224 */ /* 0x000fe400078e00ff */
[----:B------:R-:W-:Y:S02]  /*1080*/  IMAD.MOV R8, RZ, RZ, -R8 ;  /* 0x000000ffff087224 */ /* 0x000fe400078e0a08 */
[----:B------:R-:W-:Y:S02]  /*1090*/  IMAD.MOV R14, RZ, RZ, -R14 ;  /* 0x000000ffff0e7224 */ /* 0x000fe400078e0a0e */
[----:B------:R-:W-:-:S04]  /*10a0*/  IMAD.HI.U32 R4, R5, R41, R4 ;  /* 0x0000002905047227 */ /* 0x000fc800078e0004 */
[C---:B------:R-:W-:Y:S02]  /*10b0*/  IMAD R5, R2.reuse, R8, R33 ;  /* 0x0000000802057224 */ /* 0x040fe400078e0221 */
[C---:B------:R-:W-:Y:S01]  /*10c0*/  IMAD R35, R2.reuse, R16, R35 ;  /* 0x0000001002237224 */ /* 0x040fe200078e0223 */
[----:B------:R-:W-:Y:S01]  /*10d0*/  IABS R16, R56 ;  /* 0x0000003800107213 */ /* 0x000fe20000000000 */
[C---:B------:R-:W-:Y:S02]  /*10e0*/  IMAD R33, R2.reuse, R14, R37 ;  /* 0x0000000e02217224 */ /* 0x040fe400078e0225 */
[--C-:B------:R-:W-:Y:S01]  /*10f0*/  @!P6 IMAD.IADD R29, R29, 0x1, -R2.reuse ;  /* 0x000000011d1de824 */ /* 0x100fe200078e0a02 */
[C---:B------:R-:W-:Y:S01]  /*1100*/  ISETP.GT.U32.AND P6, PT, R2.reuse, R35, PT ;  /* 0x000000230200720c */ /* 0x040fe20003fc4070 */
[----:B------:R-:W-:Y:S01]  /*1110*/  @!P4 IMAD.MOV R17, RZ, RZ, -R17 ;  /* 0x000000ffff11c224 */ /* 0x000fe200078e0a11 */
[C---:B------:R-:W-:Y:S01]  /*1120*/  ISETP.GT.U32.AND P4, PT, R2.reuse, R5, PT ;  /* 0x000000050200720c */ /* 0x040fe20003f84070 */
[----:B------:R-:W-:Y:S01]  /*1130*/  @!P5 IMAD.IADD R27, R27, 0x1, -R2 ;  /* 0x000000011b1bd824 */ /* 0x000fe200078e0a02 */
[----:B------:R-:W-:Y:S01]  /*1140*/  ISETP.GT.U32.AND P5, PT, R2, R33, PT ;  /* 0x000000210200720c */ /* 0x000fe20003fa4070 */
[----:B------:R-:W-:-:S02]  /*1150*/  IMAD.MOV.U32 R8, RZ, RZ, R16 ;  /* 0x000000ffff087224 */ /* 0x000fc400078e0010 */
[----:B------:R-:W-:Y:S01]  /*1160*/  @!P1 IMAD.MOV R19, RZ, RZ, -R19 ;  /* 0x000000ffff139224 */ /* 0x000fe200078e0a13 */
[----:B------:R-:W-:Y:S01]  /*1170*/  ISETP.GT.U32.AND P1, PT, R2, R29, PT ;  /* 0x0000001d0200720c */ /* 0x000fe20003f24070 */
[----:B------:R-:W-:-:S04]  /*1180*/  IMAD.HI.U32 R4, R4, R8, RZ ;  /* 0x0000000804047227 */ /* 0x000fc800078e00ff */
[--C-:B------:R-:W-:Y:S01]  /*1190*/  @!P6 IMAD.IADD R35, R35, 0x1, -R2.reuse ;  /* 0x000000012323e824 */ /* 0x100fe200078e0a02 */
[C---:B------:R-:W-:Y:S01]  /*11a0*/  ISETP.GT.U32.AND P6, PT, R2.reuse, R31, PT ;  /* 0x0000001f0200720c */ /* 0x040fe20003fc4070 */
[--C-:B------:R-:W-:Y:S01]  /*11b0*/  @!P4 IMAD.IADD R5, R5, 0x1, -R2.reuse ;  /* 0x000000010505c824 */ /* 0x100fe200078e0a02 */
[----:B------:R-:W-:Y:S01]  /*11c0*/  ISETP.GE.AND P4, PT, R3, RZ, PT ;  /* 0x000000ff0300720c */ /* 0x000fe20003f86270 */
[----:B------:R-:W-:Y:S01]  /*11d0*/  @!P5 IMAD.IADD R33, R33, 0x1, -R2 ;  /* 0x000000012121d824 */ /* 0x000fe200078e0a02 */
[----:B------:R-:W-:Y:S01]  /*11e0*/  SHF.R.S32.HI R3, RZ, 0x2, R0 ;  /* 0x00000002ff037819 */ /* 0x000fe20000011400 */
[----:B------:R-:W-:Y:S01]  /*11f0*/  @!P0 IMAD.MOV R21, RZ, RZ, -R21 ;  /* 0x000000ffff158224 */ /* 0x000fe200078e0a15 */
[C---:B------:R-:W-:Y:S01]  /*1200*/  ISETP.GT.U32.AND P0, PT, R2.reuse, R35, PT ;  /* 0x000000230200720c */ /* 0x040fe20003f04070 */
[----:B------:R-:W-:Y:S01]  /*1210*/  @!P3 IMAD.MOV R23, RZ, RZ, -R23 ;  /* 0x000000ffff17b224 */ /* 0x000fe200078e0a17 */
[C---:B------:R-:W-:Y:S01]  /*1220*/  ISETP.GT.U32.AND P3, PT, R2.reuse, R5, PT ;  /* 0x000000050200720c */ /* 0x040fe20003f64070 */
[----:B------:R-:W-:Y:S01]  /*1230*/  @!P2 IMAD.MOV R25, RZ, RZ, -R25 ;  /* 0x000000ffff19a224 */ /* 0x000fe200078e0a19 */
[----:B------:R-:W-:Y:S01]  /*1240*/  ISETP.GT.U32.AND P2, PT, R2, R33, PT ;  /* 0x000000210200720c */ /* 0x000fe20003f44070 */
[----:B------:R-:W-:Y:S01]  /*1250*/  IMAD.MOV R4, RZ, RZ, -R4 ;  /* 0x000000ffff047224 */ /* 0x000fe200078e0a04 */
[----:B------:R-:W-:Y:S01]  /*1260*/  ISETP.GE.AND P5, PT, R6, RZ, PT ;  /* 0x000000ff0600720c */ /* 0x000fe20003fa6270 */
[----:B------:R-:W-:Y:S01]  /*1270*/  @!P6 IMAD.IADD R31, R31, 0x1, -R2 ;  /* 0x000000011f1fe824 */ /* 0x000fe200078e0a02 */
[----:B------:R-:W-:Y:S01]  /*1280*/  SGXT R3, R3, 0x1 ;  /* 0x000000010303781a */ /* 0x000fe20000000200 */
[----:B------:R-:W-:-:S02]  /*1290*/  IMAD R8, R39, R4, R8 ;  /* 0x0000000427087224 */ /* 0x000fc400078e0208 */
[--C-:B------:R-:W-:Y:S01]  /*12a0*/  @!P1 IMAD.IADD R29, R29, 0x1, -R2.reuse ;  /* 0x000000011d1d9824 */ /* 0x100fe200078e0a02 */
[----:B------:R-:W-:Y:S01]  /*12b0*/  ISETP.GE.AND P1, PT, R18, RZ, PT ;  /* 0x000000ff1200720c */ /* 0x000fe20003f26270 */
[--C-:B------:R-:W-:Y:S01]  /*12c0*/  @!P0 IMAD.IADD R35, R35, 0x1, -R2.reuse ;  /* 0x0000000123238824 */ /* 0x100fe200078e0a02 */
[----:B------:R-:W-:Y:S01]  /*12d0*/  ISETP.GT.U32.AND P6, PT, R39, R8, PT ;  /* 0x000000082700720c */ /* 0x000fe20003fc4070 */
[--C-:B------:R-:W-:Y:S01]  /*12e0*/  @!P3 IMAD.IADD R5, R5, 0x1, -R2.reuse ;  /* 0x000000010505b824 */ /* 0x100fe200078e0a02 */
[----:B------:R-:W-:Y:S01]  /*12f0*/  ISETP.GE.AND P0, PT, R20, RZ, PT ;  /* 0x000000ff1400720c */ /* 0x000fe20003f06270 */
[----:B------:R-:W-:Y:S01]  /*1300*/  @!P2 IMAD.IADD R33, R33, 0x1, -R2 ;  /* 0x000000012121a824 */ /* 0x000fe200078e0a02 */
[----:B------:R-:W-:Y:S01]  /*1310*/  ISETP.GE.AND P3, PT, R10, RZ, PT ;  /* 0x000000ff0a00720c */ /* 0x000fe20003f66270 */
[----:B------:R-:W-:Y:S01]  /*1320*/  IMAD.SHL.U32 R14, R0, 0x20, RZ ;  /* 0x00000020000e7824 */ /* 0x000fe200078e00ff */
[----:B------:R-:W-:Y:S01]  /*1330*/  ISETP.GE.AND P2, PT, R12, RZ, PT ;  /* 0x000000ff0c00720c */ /* 0x000fe20003f46270 */
[----:B------:R-:W-:Y:S01]  /*1340*/  IMAD.SHL.U32 R4, R0, 0x10, RZ ;  /* 0x0000001000047824 */ /* 0x000fe200078e00ff */
[----:B------:R-:W-:Y:S01]  /*1350*/  LOP3.LUT R3, R3, 0x90, RZ, 0xc0, !PT ;  /* 0x0000009003037812 */ /* 0x000fe200078ec0ff */
[----:B------:R-:W-:Y:S01]  /*1360*/  @!P5 IMAD.MOV R31, RZ, RZ, -R31 ;  /* 0x000000ffff1fd224 */ /* 0x000fe200078e0a1f */
[----:B------:R-:W-:Y:S01]  /*1370*/  LOP3.LUT R2, RZ, c[0x0][0x17c], RZ, 0x33, !PT ;  /* 0x00005f00ff027a12 */ /* 0x000fe200078e33ff */
[----:B------:R-:W-:Y:S01]  /*1380*/  @!P1 IMAD.MOV R27, RZ, RZ, -R27 ;  /* 0x000000ffff1b9224 */ /* 0x000fe200078e0a1b */
[----:B------:R-:W-:Y:S01]  /*1390*/  LOP3.LUT R6, R3, 0x60, R14, 0xf8, !PT ;  /* 0x0000006003067812 */ /* 0x000fe200078ef80e */
[----:B------:R-:W-:Y:S01]  /*13a0*/  @!P6 IMAD.IADD R8, R8, 0x1, -R39 ;  /* 0x000000010808e824 */ /* 0x000fe200078e0a27 */
[----:B------:R-:W-:Y:S01]  /*13b0*/  LOP3.LUT R4, R4, 0x100, RZ, 0xc0, !PT ;  /* 0x0000010004047812 */ /* 0x000fe200078ec0ff */
[----:B------:R-:W-:Y:S01]  /*13c0*/  @!P0 IMAD.MOV R29, RZ, RZ, -R29 ;  /* 0x000000ffff1d8224 */ /* 0x000fe200078e0a1d */
[----:B------:R-:W-:Y:S01]  /*13d0*/  LOP3.LUT R3, R6, 0x10, R59, 0x78, !PT ;  /* 0x0000001006037812 */ /* 0x000fe200078e783b */
[----:B------:R-:W-:Y:S01]  /*13e0*/  @!P4 IMAD.MOV R35, RZ, RZ, -R35 ;  /* 0x000000ffff23c224 */ /* 0x000fe200078e0a23 */
[----:B------:R-:W-:Y:S01]  /*13f0*/  ISETP.NE.AND P1, PT, RZ, c[0x0][0x17c], PT ;  /* 0x00005f00ff007a0c */ /* 0x000fe20003f25270 */
[----:B------:R-:W-:Y:S01]  /*1400*/  @!P3 IMAD.MOV R5, RZ, RZ, -R5 ;  /* 0x000000ffff05b224 */ /* 0x000fe200078e0a05 */
[----:B------:R-:W-:Y:S01]  /*1410*/  ISETP.GT.U32.AND P6, PT, R39, R8, PT ;  /* 0x000000082700720c */ /* 0x000fe20003fc4070 */
[----:B------:R-:W-:Y:S01]  /*1420*/  @!P2 IMAD.MOV R33, RZ, RZ, -R33 ;  /* 0x000000ffff21a224 */ /* 0x000fe200078e0a21 */
[----:B------:R-:W-:Y:S01]  /*1430*/  SEL R7, R2, R7, !P1 ;  /* 0x0000000702077207 */ /* 0x000fe20004800000 */
[----:B------:R-:W-:Y:S01]  /*1440*/  IMAD.IADD R62, R4, 0x1, R3 ;  /* 0x00000001043e7824 */ /* 0x000fe200078e0203 */
[----:B------:R-:W-:-:S02]  /*1450*/  SEL R9, R2, R9, !P1 ;  /* 0x0000000902097207 */ /* 0x000fc40004800000 */
[C---:B------:R-:W-:Y:S01]  /*1460*/  SEL R11, R2.reuse, R11, !P1 ;  /* 0x0000000b020b7207 */ /* 0x040fe20004800000 */
[----:B------:R-:W-:Y:S01]  /*1470*/  IMAD R7, R7, c[0x0][0x190], RZ ;  /* 0x0000640007077a24 */ /* 0x000fe200078e02ff */
[C---:B------:R-:W-:Y:S01]  /*1480*/  SEL R13, R2.reuse, R13, !P1 ;  /* 0x0000000d020d7207 */ /* 0x040fe20004800000 */
[----:B------:R-:W-:Y:S01]  /*1490*/  IMAD R9, R9, c[0x0][0x190], RZ ;  /* 0x0000640009097a24 */ /* 0x000fe200078e02ff */
[C---:B------:R-:W-:Y:S01]  /*14a0*/  SEL R15, R2.reuse, R15, !P1 ;  /* 0x0000000f020f7207 */ /* 0x040fe20004800000 */
[----:B------:R-:W-:Y:S01]  /*14b0*/  IMAD R11, R11, c[0x0][0x190], RZ ;  /* 0x000064000b0b7a24 */ /* 0x000fe200078e02ff */
[----:B------:R-:W-:Y:S01]  /*14c0*/  SEL R17, R2, R17, !P1 ;  /* 0x0000001102117207 */ /* 0x000fe20004800000 */
[----:B------:R-:W-:Y:S01]  /*14d0*/  @!P6 IMAD.IADD R8, R8, 0x1, -R39 ;  /* 0x000000010808e824 */ /* 0x000fe200078e0a27 */
[C---:B------:R-:W-:Y:S01]  /*14e0*/  SEL R19, R2.reuse, R19, !P1 ;  /* 0x0000001302137207 */ /* 0x040fe20004800000 */
[----:B------:R-:W-:Y:S01]  /*14f0*/  IMAD R13, R13, c[0x0][0x190], RZ ;  /* 0x000064000d0d7a24 */ /* 0x000fe200078e02ff */
        /* <DEDUP_REMOVED lines=8> */
[----:B------:R-:W-:Y:S01]  /*1580*/  SEL R29, R2, R29, !P1 ;  /* 0x0000001d021d7207 */ /* 0x000fe20004800000 */
[----:B------:R-:W-:Y:S01]  /*1590*/  IMAD R4, R4, c[0x0][0x190], RZ ;  /* 0x0000640004047a24 */ /* 0x000fe200078e02ff */
[C---:B------:R-:W-:Y:S01]  /*15a0*/  SEL R31, R2.reuse, R31, !P1 ;  /* 0x0000001f021f7207 */ /* 0x040fe20004800000 */
[----:B------:R-:W-:Y:S01]  /*15b0*/  IMAD R25, R25, c[0x0][0x190], RZ ;  /* 0x0000640019197a24 */ /* 0x000fe200078e02ff */
[C---:B------:R-:W-:Y:S01]  /*15c0*/  SEL R5, R2.reuse, R5, !P1 ;  /* 0x0000000502057207 */ /* 0x040fe20004800000 */
[----:B------:R-:W-:Y:S01]  /*15d0*/  IMAD R27, R27, c[0x0][0x190], RZ ;  /* 0x000064001b1b7a24 */ /* 0x000fe200078e02ff */
[C---:B------:R-:W-:Y:S01]  /*15e0*/  SEL R33, R2.reuse, R33, !P1 ;  /* 0x0000002102217207 */ /* 0x040fe20004800000 */
[----:B------:R-:W-:Y:S01]  /*15f0*/  CS2R R20, SRZ ;  /* 0x0000000000147805 */ /* 0x000fe2000001ff00 */
[----:B------:R-:W-:Y:S01]  /*1600*/  SEL R35, R2, R35, !P1 ;  /* 0x0000002302237207 */ /* 0x000fe20004800000 */
[----:B------:R-:W-:Y:S01]  /*1610*/  IMAD R5, R5, c[0x0][0x190], RZ ;  /* 0x0000640005057a24 */ /* 0x000fe200078e02ff */
[----:B------:R-:W-:Y:S01]  /*1620*/  ISETP.GE.AND P1, PT, R56, RZ, PT ;  /* 0x000000ff3800720c */ /* 0x000fe20003f26270 */
[----:B------:R-:W-:Y:S01]  /*1630*/  IMAD R12, R33, c[0x0][0x190], RZ ;  /* 0x00006400210c7a24 */ /* 0x000fe200078e02ff */
[----:B------:R-:W-:Y:S01]  /*1640*/  ISETP.NE.AND P0, PT, RZ, c[0x0][0x178], PT ;  /* 0x00005e00ff007a0c */ /* 0x000fe20003f05270 */
[----:B------:R-:W-:Y:S01]  /*1650*/  CS2R R22, SRZ ;  /* 0x0000000000167805 */ /* 0x000fe2000001ff00 */
[----:B------:R-:W-:-:S02]  /*1660*/  LEA R67, P2, R73, c[0x0][0x160], 0x1 ;  /* 0x0000580049437a11 */ /* 0x000fc400078408ff */
[----:B------:R-:W-:Y:S02]  /*1670*/  SHF.R.S32.HI R6, RZ, 0x6, R0 ;  /* 0x00000006ff067819 */ /* 0x000fe40000011400 */
[----:B------:R-:W-:Y:S02]  /*1680*/  LOP3.LUT R37, R14, 0x1c00, RZ, 0xc0, !PT ;  /* 0x00001c000e257812 */ /* 0x000fe400078ec0ff */
[----:B------:R-:W-:Y:S02]  /*1690*/  LEA.HI.X.SX32 R73, R73, c[0x0][0x164], 0x1, P2 ;  /* 0x0000590049497a11 */ /* 0x000fe400010f0eff */
[----:B------:R-:W-:Y:S01]  /*16a0*/  LEA R69, P3, R75, c[0x0][0x160], 0x1 ;  /* 0x000058004b457a11 */ /* 0x000fe200078608ff */
[----:B------:R-:W-:Y:S01]  /*16b0*/  IMAD R10, R60, 0x10, R37 ;  /* 0x000000103c0a7824 */ /* 0x000fe200078e0225 */
[----:B------:R-:W-:Y:S01]  /*16c0*/  LEA R77, P2, R81, c[0x0][0x160], 0x1 ;  /* 0x00005800514d7a11 */ /* 0x000fe200078408ff */
[----:B------:R-:W-:Y:S01]  /*16d0*/  @!P1 IMAD.MOV R8, RZ, RZ, -R8 ;  /* 0x000000ffff089224 */ /* 0x000fe200078e0a08 */
[----:B------:R-:W-:-:S02]  /*16e0*/  SGXT R6, R6, 0x1 ;  /* 0x000000010606781a */ /* 0x000fc40000000200 */
[----:B------:R-:W-:Y:S02]  /*16f0*/  LEA.HI.X.SX32 R75, R75, c[0x0][0x164], 0x1, P3 ;  /* 0x000059004b4b7a11 */ /* 0x000fe400018f0eff */
[----:B------:R-:W-:Y:S02]  /*1700*/  LEA.HI.X.SX32 R81, R81, c[0x0][0x164], 0x1, P2 ;  /* 0x0000590051517a11 */ /* 0x000fe400010f0eff */
[----:B------:R-:W-:Y:S02]  /*1710*/  @!P0 LOP3.LUT R8, RZ, c[0x0][0x178], RZ, 0x33, !PT ;  /* 0x00005e00ff088a12 */ /* 0x000fe400078e33ff */
[----:B------:R-:W-:Y:S02]  /*1720*/  LOP3.LUT R6, R6, 0x90, RZ, 0xc0, !PT ;  /* 0x0000009006067812 */ /* 0x000fe400078ec0ff */
[----:B------:R-:W-:Y:S02]  /*1730*/  LEA R79, P3, R83, c[0x0][0x160], 0x1 ;  /* 0x00005800534f7a11 */ /* 0x000fe400078608ff */
[----:B------:R-:W-:-:S02]  /*1740*/  LEA R54, P2, R7, c[0x0][0x168], 0x1 ;  /* 0x00005a0007367a11 */ /* 0x000fc400078408ff */
[----:B------:R-:W-:Y:S02]  /*1750*/  LEA R50, P1, R11, c[0x0][0x168], 0x1 ;  /* 0x00005a000b327a11 */ /* 0x000fe400078208ff */
[----:B------:R-:W-:Y:S02]  /*1760*/  LEA R48, P0, R13, c[0x0][0x168], 0x1 ;  /* 0x00005a000d307a11 */ /* 0x000fe400078008ff */
[----:B------:R-:W-:Y:S02]  /*1770*/  LOP3.LUT R2, R0, 0xc0, RZ, 0xc0, !PT ;  /* 0x000000c000027812 */ /* 0x000fe400078ec0ff */
[----:B------:R-:W-:Y:S01]  /*1780*/  LOP3.LUT R37, R10, 0x30, R59, 0x78, !PT ;  /* 0x000000300a257812 */ /* 0x000fe200078e783b */
[----:B------:R-:W-:Y:S01]  /*1790*/  IMAD R10, R31, c[0x0][0x190], RZ ;  /* 0x000064001f0a7a24 */ /* 0x000fe200078e02ff */
[----:B------:R-:W-:Y:S01]  /*17a0*/  LOP3.LUT R61, R14, 0x60, RZ, 0xc0, !PT ;  /* 0x000000600e3d7812 */ /* 0x000fe200078ec0ff */
[----:B------:R-:W-:Y:S01]  /*17b0*/  IMAD R14, R35, c[0x0][0x190], RZ ;  /* 0x00006400230e7a24 */ /* 0x000fe200078e02ff */
[----:B------:R-:W-:Y:S01]  /*17c0*/  LEA.HI.X.SX32 R83, R83, c[0x0][0x164], 0x1, P3 ;  /* 0x0000590053537a11 */ /* 0x000fe200018f0eff */
[----:B------:R-:W-:Y:S01]  /*17d0*/  IMAD R60, R60, 0x80, R37 ;  /* 0x000000803c3c7824 */ /* 0x000fe200078e0225 */
[----:B------:R-:W-:Y:S01]  /*17e0*/  LOP3.LUT R68, R6, 0x17e, R59, 0x78, !PT ;  /* 0x0000017e06447812 */ /* 0x000fe200078e783b */
[----:B------:R-:W-:Y:S01]  /*17f0*/  IMAD R6, R29, c[0x0][0x190], RZ ;  /* 0x000064001d067a24 */ /* 0x000fe200078e02ff */
[----:B------:R-:W-:-:S02]  /*1800*/  LEA R46, P5, R15, c[0x0][0x168], 0x1 ;  /* 0x00005a000f2e7a11 */ /* 0x000fc400078a08ff */
[----:B------:R-:W-:Y:S02]  /*1810*/  LEA.HI.X.SX32 R55, R7, c[0x0][0x16c], 0x1, P2 ;  /* 0x00005b0007377a11 */ /* 0x000fe400010f0eff */
[----:B------:R-:W-:Y:S02]  /*1820*/  LEA.HI.X.SX32 R51, R11, c[0x0][0x16c], 0x1, P1 ;  /* 0x00005b000b337a11 */ /* 0x000fe400008f0eff */
[----:B------:R-:W-:Y:S02]  /*1830*/  LEA.HI.X.SX32 R49, R13, c[0x0][0x16c], 0x1, P0 ;  /* 0x00005b000d317a11 */ /* 0x000fe400000f0eff */
[----:B------:R-:W-:Y:S02]  /*1840*/  SHF.R.U32.HI R2, RZ, 0x2, R2 ;  /* 0x00000002ff027819 */ /* 0x000fe40000011602 */
[----:B------:R-:W-:Y:S02]  /*1850*/  LEA R42, P4, R17, c[0x0][0x168], 0x1 ;  /* 0x00005a00112a7a11 */ /* 0x000fe400078808ff */
[----:B------:R-:W-:-:S02]  /*1860*/  LEA R44, P3, R19, c[0x0][0x168], 0x1 ;  /* 0x00005a00132c7a11 */ /* 0x000fc400078608ff */
[----:B------:R-:W-:Y:S02]  /*1870*/  LEA R36, P2, R3, c[0x0][0x168], 0x1 ;  /* 0x00005a0003247a11 */ /* 0x000fe400078408ff */
[----:B------:R-:W-:Y:S02]  /*1880*/  LEA R38, P1, R4, c[0x0][0x168], 0x1 ;  /* 0x00005a0004267a11 */ /* 0x000fe400078208ff */
[----:B------:R-:W-:Y:S02]  /*1890*/  LEA R40, P0, R25, c[0x0][0x168], 0x1 ;  /* 0x00005a0019287a11 */ /* 0x000fe400078008ff */
[----:B------:R-:W-:Y:S02]  /*18a0*/  LEA.HI.X.SX32 R47, R15, c[0x0][0x16c], 0x1, P5 ;  /* 0x00005b000f2f7a11 */ /* 0x000fe400028f0eff */
[----:B------:R-:W-:Y:S01]  /*18b0*/  LOP3.LUT R66, R2, 0x1fe, R59, 0x78, !PT ;  /* 0x000001fe02427812 */ /* 0x000fe200078e783b */
[----:B------:R-:W-:Y:S01]  /*18c0*/  IMAD R2, R8, c[0x0][0x184], RZ ;  /* 0x0000610008027a24 */ /* 0x000fe200078e02ff */
[----:B------:R-:W-:-:S02]  /*18d0*/  LEA R28, P5, R27, c[0x0][0x168], 0x1 ;  /* 0x00005a001b1c7a11 */ /* 0x000fc400078a08ff */
[----:B------:R-:W-:Y:S02]  /*18e0*/  LEA.HI.X.SX32 R43, R17, c[0x0][0x16c], 0x1, P4 ;  /* 0x00005b00112b7a11 */ /* 0x000fe400020f0eff */
[----:B------:R-:W-:Y:S02]  /*18f0*/  LEA.HI.X.SX32 R45, R19, c[0x0][0x16c], 0x1, P3 ;  /* 0x00005b00132d7a11 */ /* 0x000fe400018f0eff */
[----:B------:R-:W-:Y:S01]  /*1900*/  LEA.HI.X.SX32 R37, R3, c[0x0][0x16c], 0x1, P2 ;  /* 0x00005b0003257a11 */ /* 0x000fe200010f0eff */
[----:B------:R-:W-:Y:S01]  /*1910*/  IMAD.WIDE R2, R2, 0x2, RZ ;  /* 0x0000000202027825 */ /* 0x000fe200078e02ff */
[----:B------:R-:W-:Y:S02]  /*1920*/  LEA.HI.X.SX32 R39, R4, c[0x0][0x16c], 0x1, P1 ;  /* 0x00005b0004277a11 */ /* 0x000fe400008f0eff */
[----:B------:R-:W-:Y:S02]  /*1930*/  LEA.HI.X.SX32 R41, R25, c[0x0][0x16c], 0x1, P0 ;  /* 0x00005b0019297a11 */ /* 0x000fe400000f0eff */
[----:B------:R-:W-:-:S02]  /*1940*/  LEA R52, P6, R9, c[0x0][0x168], 0x1 ;  /* 0x00005a0009347a11 */ /* 0x000fc400078c08ff */
[----:B------:R-:W-:Y:S02]  /*1950*/  LEA R30, P4, R6, c[0x0][0x168], 0x1 ;  /* 0x00005a00061e7a11 */ /* 0x000fe400078808ff */
[----:B------:R-:W-:Y:S02]  /*1960*/  LEA R32, P3, R10, c[0x0][0x168], 0x1 ;  /* 0x00005a000a207a11 */ /* 0x000fe400078608ff */
[----:B------:R-:W-:Y:S02]  /*1970*/  LEA R34, P2, R5, c[0x0][0x168], 0x1 ;  /* 0x00005a0005227a11 */ /* 0x000fe400078408ff */
[----:B------:R-:W-:Y:S02]  /*1980*/  LEA R24, P1, R12, c[0x0][0x168], 0x1 ;  /* 0x00005a000c187a11 */ /* 0x000fe400078208ff */
[----:B------:R-:W-:Y:S02]  /*1990*/  LEA R26, P0, R14, c[0x0][0x168], 0x1 ;  /* 0x00005a000e1a7a11 */ /* 0x000fe400078008ff */
[----:B------:R-:W-:-:S02]  /*19a0*/  LEA.HI.X.SX32 R29, R27, c[0x0][0x16c], 0x1, P5 ;  /* 0x00005b001b1d7a11 */ /* 0x000fc400028f0eff */
[----:B------:R-:W-:Y:S02]  /*19b0*/  LOP3.LUT R70, R66, 0x40, RZ, 0x3c, !PT ;  /* 0x0000004042467812 */ /* 0x000fe400078e3cff */
[----:B------:R-:W-:Y:S02]  /*19c0*/  LOP3.LUT R72, R60, 0x40, RZ, 0x3c, !PT ;  /* 0x000000403c487812 */ /* 0x000fe400078e3cff */
[----:B------:R-:W-:Y:S02]  /*19d0*/  LEA.HI.X.SX32 R53, R9, c[0x0][0x16c], 0x1, P6 ;  /* 0x00005b0009357a11 */ /* 0x000fe400030f0eff */
[----:B------:R-:W-:Y:S02]  /*19e0*/  LEA.HI.X.SX32 R31, R6, c[0x0][0x16c], 0x1, P4 ;  /* 0x00005b00061f7a11 */ /* 0x000fe400020f0eff */
[----:B------:R-:W-:Y:S02]  /*19f0*/  LEA.HI.X.SX32 R33, R10, c[0x0][0x16c], 0x1, P3 ;  /* 0x00005b000a217a11 */ /* 0x000fe400018f0eff */
[----:B------:R-:W-:-:S02]  /*1a00*/  LEA.HI.X.SX32 R35, R5, c[0x0][0x16c], 0x1, P2 ;  /* 0x00005b0005237a11 */ /* 0x000fc400010f0eff */
[----:B------:R-:W-:Y:S02]  /*1a10*/  LEA.HI.X.SX32 R25, R12, c[0x0][0x16c], 0x1, P1 ;  /* 0x00005b000c197a11 */ /* 0x000fe400008f0eff */
[----:B------:R-:W-:Y:S02]  /*1a20*/  LEA.HI.X.SX32 R27, R14, c[0x0][0x16c], 0x1, P0 ;  /* 0x00005b000e1b7a11 */ /* 0x000fe400000f0eff */
.L_x_1:
[----:B------:R-:W-:Y:S02]  /*1a30*/  IADD3 R8, P1, R2, R69, RZ ;  /* 0x0000004502087210 */ /* 0x000fe40007f3e0ff */
[----:B------:R-:W-:Y:S02]  /*1a40*/  ISETP.GE.AND P0, PT, R58, UR4, PT ;  /* 0x000000043a007c0c */ /* 0x000fe4000bf06270 */
[----:B------:R-:W-:Y:S01]  /*1a50*/  PRMT R17, RZ, 0x7610, R17 ;  /* 0x00007610ff117816 */ /* 0x000fe20000000011 */
[----:B------:R-:W-:Y:S01]  /*1a60*/  IMAD.X R9, R3, 0x1, R75, P1 ;  /* 0x0000000103097824 */ /* 0x000fe200008e064b */
[----:B------:R-:W-:Y:S02]  /*1a70*/  IADD3 R10, P1, R2, R77, RZ ;  /* 0x0000004d020a7210 */ /* 0x000fe40007f3e0ff */
[----:B------:R-:W-:-:S02]  /*1a80*/  ISETP.GE.AND P3, PT, R78, UR4, PT ;  /* 0x000000044e007c0c */ /* 0x000fc4000bf66270 */
[----:B------:R-:W-:Y:S01]  /*1a90*/  ISETP.GE.AND P4, PT, R76, UR4, PT ;  /* 0x000000044c007c0c */ /* 0x000fe2000bf86270 */
[----:B------:R-:W-:Y:S01]  /*1aa0*/  IMAD.X R11, R3, 0x1, R81, P1 ;  /* 0x00000001030b7824 */ /* 0x000fe200008e0651 */
[----:B------:R-:W-:Y:S02]  /*1ab0*/  ISETP.GE.AND P1, PT, R57, UR4, PT ;  /* 0x0000000439007c0c */ /* 0x000fe4000bf26270 */
[C---:B------:R-:W-:Y:S01]  /*1ac0*/  IADD3 R4, P2, R2.reuse, R79, RZ ;  /* 0x0000004f02047210 */ /* 0x040fe20007f5e0ff */
[----:B------:R0:W2:Y:S01]  /*1ad0*/  @!P0 LDG.E.U16 R17, [R8.64] ;  /* 0x0000000608118981 */ /* 0x0000a2000c1e1500 */
[----:B------:R-:W-:Y:S02]  /*1ae0*/  IADD3 R6, P0, R2, R67, RZ ;  /* 0x0000004302067210 */ /* 0x000fe40007f1e0ff */
[----:B------:R-:W-:Y:S01]  /*1af0*/  PRMT R15, RZ, 0x7610, R15 ;  /* 0x00007610ff0f7816 */ /* 0x000fe2000000000f */
[C---:B------:R-:W-:Y:S01]  /*1b00*/  IMAD.X R5, R3.reuse, 0x1, R83, P2 ;  /* 0x0000000103057824 */ /* 0x040fe200010e0653 */
[----:B------:R-:W-:Y:S01]  /*1b10*/  PRMT R89, RZ, 0x7610, R89 ;  /* 0x00007610ff597816 */ /* 0x000fe20000000059 */
[----:B------:R-:W-:Y:S01]  /*1b20*/  IMAD.X R7, R3, 0x1, R73, P0 ;  /* 0x0000000103077824 */ /* 0x000fe200000e0649 */
[----:B------:R-:W-:-:S02]  /*1b30*/  PRMT R87, RZ, 0x7610, R87 ;  /* 0x00007610ff577816 */ /* 0x000fc40000000057 */
[----:B------:R1:W3:Y:S04]  /*1b40*/  @!P3 LDG.E.U16 R15, [R4.64] ;  /* 0x00000006040fb981 */ /* 0x0002e8000c1e1500 */
[----:B------:R4:W5:Y:S04]  /*1b50*/  @!P4 LDG.E.U16 R89, [R10.64] ;  /* 0x000000060a59c981 */ /* 0x000968000c1e1500 */
[----:B------:R0:W5:Y:S04]  /*1b60*/  @!P1 LDG.E.U16 R87, [R6.64] ;  /* 0x0000000606579981 */ /* 0x000168000c1e1500 */
[----:B------:R-:W-:Y:S01]  /*1b70*/  BAR.SYNC.DEFER_BLOCKING 0x0 ;  /* 0x0000000000007b1d */ /* 0x000fe20000010000 */
[----:B------:R-:W-:Y:S01]  /*1b80*/  ISETP.GE.AND P2, PT, R80, UR4, PT ;  /* 0x0000000450007c0c */ /* 0x000fe2000bf46270 */
[----:B-1----:R-:W-:Y:S01]  /*1b90*/  IMAD.WIDE R4, R71, 0x2, R24 ;  /* 0x0000000247047825 */ /* 0x002fe200078e0218 */
[----:B------:R-:W-:-:S02]  /*1ba0*/  PRMT R19, RZ, 0x7610, R19 ;  /* 0x00007610ff137816 */ /* 0x000fc40000000013 */
[----:B------:R-:W-:Y:S01]  /*1bb0*/  PRMT R85, RZ, 0x7610, R85 ;  /* 0x00007610ff557816 */ /* 0x000fe20000000055 */
[----:B0-----:R-:W-:Y:S01]  /*1bc0*/  IMAD.WIDE R8, R71, 0x2, R26 ;  /* 0x0000000247087825 */ /* 0x001fe200078e021a */
[----:B------:R-:W-:-:S03]  /*1bd0*/  PRMT R97, RZ, 0x7610, R97 ;  /* 0x00007610ff617816 */ /* 0x000fc60000000061 */
[C---:B------:R-:W-:Y:S01]  /*1be0*/  IMAD.WIDE R6, R71.reuse, 0x2, R34 ;  /* 0x0000000247067825 */ /* 0x040fe200078e0222 */
[----:B------:R-:W-:Y:S02]  /*1bf0*/  PRMT R95, RZ, 0x7610, R95 ;  /* 0x00007610ff5f7816 */ /* 0x000fe4000000005f */
[----:B------:R-:W-:Y:S01]  /*1c00*/  PRMT R99, RZ, 0x7610, R99 ;  /* 0x00007610ff637816 */ /* 0x000fe20000000063 */
[C---:B----4-:R-:W-:Y:S01]  /*1c10*/  IMAD.WIDE R10, R71.reuse, 0x2, R30 ;  /* 0x00000002470a7825 */ /* 0x050fe200078e021e */
[----:B------:R-:W-:Y:S02]  /*1c20*/  PRMT R93, RZ, 0x7610, R93 ;  /* 0x00007610ff5d7816 */ /* 0x000fe4000000005d */
[----:B------:R-:W-:Y:S02]  /*1c30*/  PRMT R101, RZ, 0x7610, R101 ;  /* 0x00007610ff657816 */ /* 0x000fe40000000065 */
[----:B------:R-:W-:Y:S01]  /*1c40*/  PRMT R105, RZ, 0x7610, R105 ;  /* 0x00007610ff697816 */ /* 0x000fe20000000069 */
[----:B------:R0:W4:Y:S04]  /*1c50*/  @!P2 LDG.E.U16 R19, [R4.64] ;  /* 0x000000060413a981 */ /* 0x000128000c1e1500 */
[----:B------:R1:W4:Y:S04]  /*1c60*/  @!P2 LDG.E.U16 R85, [R8.64] ;  /* 0x000000060855a981 */ /* 0x000328000c1e1500 */
[----:B------:R1:W4:Y:S01]  /*1c70*/  @!P2 LDG.E.U16 R97, [R6.64] ;  /* 0x000000060661a981 */ /* 0x000322000c1e1500 */
[----:B0-----:R-:W-:Y:S01]  /*1c80*/  IMAD.WIDE R4, R71, 0x2, R40 ;  /* 0x0000000247047825 */ /* 0x001fe200078e0228 */
[----:B------:R-:W-:-:S02]  /*1c90*/  PRMT R91, RZ, 0x7610, R91 ;  /* 0x00007610ff5b7816 */ /* 0x000fc4000000005b */
[----:B------:R0:W4:Y:S01]  /*1ca0*/  @!P2 LDG.E.U16 R95, [R10.64] ;  /* 0x000000060a5fa981 */ /* 0x000122000c1e1500 */
[C---:B-1----:R-:W-:Y:S01]  /*1cb0*/  IMAD.WIDE R8, R71.reuse, 0x2, R32 ;  /* 0x0000000247087825 */ /* 0x042fe200078e0220 */
[----:B------:R-:W-:Y:S02]  /*1cc0*/  PRMT R109, RZ, 0x7610, R109 ;  /* 0x00007610ff6d7816 */ /* 0x000fe4000000006d */
[----:B------:R1:W4:Y:S01]  /*1cd0*/  @!P2 LDG.E.U16 R99, [R4.64] ;  /* 0x000000060463a981 */ /* 0x000322000c1e1500 */
[C---:B------:R-:W-:Y:S01]  /*1ce0*/  IMAD.WIDE R6, R71.reuse, 0x2, R38 ;  /* 0x0000000247067825 */ /* 0x040fe200078e0226 */
[----:B------:R-:W-:Y:S02]  /*1cf0*/  PRMT R103, RZ, 0x7610, R103 ;  /* 0x00007610ff677816 */ /* 0x000fe40000000067 */
[----:B------:R1:W4:Y:S01]  /*1d00*/  @!P2 LDG.E.U16 R93, [R8.64] ;  /* 0x00000006085da981 */ /* 0x000322000c1e1500 */
[----:B------:R-:W-:Y:S01]  /*1d10*/  PRMT R111, RZ, 0x7610, R111 ;  /* 0x00007610ff6f7816 */ /* 0x000fe2000000006f */
[----:B0-----:R-:W-:-:S02]  /*1d20*/  IMAD.WIDE R10, R71, 0x2, R44 ;  /* 0x00000002470a7825 */ /* 0x001fc400078e022c */
[----:B------:R0:W4:Y:S02]  /*1d30*/  @!P2 LDG.E.U16 R101, [R6.64] ;  /* 0x000000060665a981 */ /* 0x000124000c1e1500 */
[C---:B------:R-:W-:Y:S01]  /*1d40*/  IMAD.WIDE R12, R71.reuse, 0x2, R28 ;  /* 0x00000002470c7825 */ /* 0x040fe200078e021c */
[----:B------:R-:W-:Y:S01]  /*1d50*/  PRMT R107, RZ, 0x7610, R107 ;  /* 0x00007610ff6b7816 */ /* 0x000fe2000000006b */
[----:B------:R0:W4:Y:S02]  /*1d60*/  @!P2 LDG.E.U16 R105, [R10.64] ;  /* 0x000000060a69a981 */ /* 0x000124000c1e1500 */
[C---:B-1----:R-:W-:Y:S01]  /*1d70*/  IMAD.WIDE R4, R71.reuse, 0x2, R46 ;  /* 0x0000000247047825 */ /* 0x042fe200078e022e */
[----:B------:R-:W-:Y:S01]  /*1d80*/  PRMT R113, RZ, 0x7610, R113 ;  /* 0x00007610ff717816 */ /* 0x000fe20000000071 */
[----:B------:R1:W4:Y:S02]  /*1d90*/  @!P2 LDG.E.U16 R91, [R12.64] ;  /* 0x000000060c5ba981 */ /* 0x000324000c1e1500 */
[C---:B------:R-:W-:Y:S01]  /*1da0*/  IMAD.WIDE R8, R71.reuse, 0x2, R36 ;  /* 0x0000000247087825 */ /* 0x040fe200078e0224 */
[----:B------:R-:W-:Y:S01]  /*1db0*/  PRMT R115, RZ, 0x7610, R115 ;  /* 0x00007610ff737816 */ /* 0x000fe20000000073 */
[----:B------:R1:W4:Y:S02]  /*1dc0*/  @!P2 LDG.E.U16 R109, [R4.64] ;  /* 0x00000006046da981 */ /* 0x000324000c1e1500 */
[C---:B0-----:R-:W-:Y:S01]  /*1dd0*/  IMAD.WIDE R6, R71.reuse, 0x2, R48 ;  /* 0x0000000247067825 */ /* 0x041fe200078e0230 */
[----:B------:R-:W-:Y:S01]  /*1de0*/  PRMT R11, RZ, 0x7610, R11 ;  /* 0x00007610ff0b7816 */ /* 0x000fe2000000000b */
[----:B------:R0:W4:Y:S02]  /*1df0*/  @!P2 LDG.E.U16 R103, [R8.64] ;  /* 0x000000060867a981 */ /* 0x000124000c1e1500 */
[----:B-1----:R-:W-:-:S02]  /*1e00*/  IMAD.WIDE R12, R71, 0x2, R42 ;  /* 0x00000002470c7825 */ /* 0x002fc400078e022a */
[----:B------:R1:W4:Y:S02]  /*1e10*/  @!P2 LDG.E.U16 R111, [R6.64] ;  /* 0x00000006066fa981 */ /* 0x000324000c1e1500 */
[C---:B------:R-:W-:Y:S02]  /*1e20*/  IMAD.WIDE R4, R71.reuse, 0x2, R52 ;  /* 0x0000000247047825 */ /* 0x040fe400078e0234 */
[----:B------:R-:W4:Y:S02]  /*1e30*/  @!P2 LDG.E.U16 R107, [R12.64] ;  /* 0x000000060c6ba981 */ /* 0x000f24000c1e1500 */
[C---:B0-----:R-:W-:Y:S02]  /*1e40*/  IMAD.WIDE R8, R71.reuse, 0x2, R50 ;  /* 0x0000000247087825 */ /* 0x041fe400078e0232 */
[----:B------:R-:W4:Y:S02]  /*1e50*/  @!P2 LDG.E.U16 R11, [R4.64] ;  /* 0x00000006040ba981 */ /* 0x000f24000c1e1500 */
[----:B-1----:R-:W-:-:S02]  /*1e60*/  IMAD.WIDE R6, R71, 0x2, R54 ;  /* 0x0000000247067825 */ /* 0x002fc400078e0236 */
[----:B------:R-:W4:Y:S04]  /*1e70*/  @!P2 LDG.E.U16 R113, [R8.64] ;  /* 0x000000060871a981 */ /* 0x000f28000c1e1500 */
[----:B------:R-:W4:Y:S01]  /*1e80*/  @!P2 LDG.E.U16 R115, [R6.64] ;  /* 0x000000060673a981 */ /* 0x000f22000c1e1500 */
[----:B------:R-:W-:-:S04]  /*1e90*/  IADD3 R74, R74, -0x1, RZ ;  /* 0xffffffff4a4a7810 */ /* 0x000fc80007ffe0ff */
[----:B------:R-:W-:Y:S01]  /*1ea0*/  ISETP.NE.U32.AND P0, PT, R74, RZ, PT ;  /* 0x000000ff4a00720c */ /* 0x000fe20003f05070 */
[----:B------:R-:W-:Y:S01]  /*1eb0*/  UIADD3 UR4, UR4, -0x40, URZ ;  /* 0xffffffc004047890 */ /* 0x000fe2000fffe03f */
[----:B------:R-:W-:-:S04]  /*1ec0*/  IMAD.WIDE R54, R65, 0x2, R54 ;  /* 0x0000000241367825 */ /* 0x000fc800078e0236 */
        /* <DEDUP_REMOVED lines=10> */
[C---:B------:R-:W-:Y:S01]  /*1f70*/  IMAD.WIDE R30, R65.reuse, 0x2, R30 ;  /* 0x00000002411e7825 */ /* 0x040fe200078e021e */
[----:B--2---:R-:W-:Y:S04]  /*1f80*/  STS.U16 [R68+0x2000], R17 ;  /* 0x0020001144007388 */ /* 0x004fe80000000400 */
[----:B---3--:R-:W-:Y:S04]  /*1f90*/  STS.U16 [R68+0x2200], R15 ;  /* 0x0022000f44007388 */ /* 0x008fe80000000400 */
[----:B-----5:R-:W-:Y:S04]  /*1fa0*/  STS.U16 [R68+0x2400], R89 ;  /* 0x0024005944007388 */ /* 0x020fe80000000400 */
[----:B------:R-:W-:Y:S04]  /*1fb0*/  STS.U16 [R68+0x2600], R87 ;  /* 0x0026005744007388 */ /* 0x000fe80000000400 */
[----:B----4-:R-:W-:Y:S04]  /*1fc0*/  STS.U16 [R66], R85 ;  /* 0x0000005542007388 */ /* 0x010fe80000000400 */
[----:B------:R-:W-:Y:S04]  /*1fd0*/  STS.U16 [R66+0x400], R97 ;  /* 0x0004006142007388 */ /* 0x000fe80000000400 */
        /* <DEDUP_REMOVED lines=14> */
[----:B------:R-:W-:Y:S06]  /*20c0*/  BAR.SYNC.DEFER_BLOCKING 0x0 ;  /* 0x0000000000007b1d */ /* 0x000fec0000010000 */
[----:B------:R-:W-:Y:S04]  /*20d0*/  LDSM.16.MT88.4 R4, [R62+0x2000] ;  /* 0x002000003e04783b */ /* 0x000fe80000004200 */
[----:B------:R-:W0:Y:S04]  /*20e0*/  LDSM.16.M88.4 R8, [R60] ;  /* 0x000000003c08783b */ /* 0x000e280000000200 */
[----:B------:R-:W1:Y:S04]  /*20f0*/  LDSM.16.MT88.4 R12, [R62+0x2200] ;  /* 0x002200003e0c783b */ /* 0x000e680000004200 */
[----:B------:R-:W-:Y:S01]  /*2100*/  LDSM.16.MT88.4 R16, [R62+0x2400] ;  /* 0x002400003e10783b */ /* 0x000fe20000004200 */
[----:B0-----:R-:W-:Y:S03]  /*2110*/  HMMA.16816.F32 R20, R4, R8, R20 ;  /* 0x000000080414723c */ /* 0x001fe60000001814 */
[----:B------:R-:W0:Y:S11]  /*2120*/  LDSM.16.M88.4 R4, [R72] ;  /* 0x000000004804783b */ /* 0x000e360000000200 */
[----:B------:R-:W-:Y:S10]  /*2130*/  @!UPT UIADD3 URZ, URZ, URZ, URZ ;  /* 0x0000003f3f3ff290 */ /* 0x000ff4000fffe03f */
[----:B-1----:R-:W-:Y:S01]  /*2140*/  HMMA.16816.F32 R12, R12, R10, R20 ;  /* 0x0000000a0c0c723c */ /* 0x002fe20000001814 */
[----:B------:R-:W1:Y:S11]  /*2150*/  LDSM.16.MT88.4 R8, [R62+0x2600] ;  /* 0x002600003e08783b */ /* 0x000e760000004200 */
[----:B------:R-:W-:Y:S11]  /*2160*/  @!UPT UIADD3 URZ, URZ, URZ, URZ ;  /* 0x0000003f3f3ff290 */ /* 0x000ff6000fffe03f */
[----:B------:R-:W-:Y:S01]  /*2170*/  @!UPT UIADD3 URZ, URZ, URZ, URZ ;  /* 0x0000003f3f3ff290 */ /* 0x000fe2000fffe03f */
[----:B0-----:R-:W-:Y:S01]  /*2180*/  HMMA.16816.F32 R12, R16, R4, R12 ;  /* 0x00000004100c723c */ /* 0x001fe2000000180c */
[----:B------:R-:W-:-:S04]  /*2190*/  IMAD.WIDE R32, R65, 0x2, R32 ;  /* 0x0000000241207825 */ /* 0x000fc800078e0220 */
[----:B------:R-:W-:-:S04]  /*21a0*/  IMAD.WIDE R34, R65, 0x2, R34 ;  /* 0x0000000241227825 */ /* 0x000fc800078e0222 */
[----:B------:R-:W-:-:S04]  /*21b0*/  IMAD.WIDE R24, R65, 0x2, R24 ;  /* 0x0000000241187825 */ /* 0x000fc800078e0218 */
[----:B------:R-:W-:-:S04]  /*21c0*/  IMAD.WIDE R26, R65, 0x2, R26 ;  /* 0x00000002411a7825 */ /* 0x000fc800078e021a */
[----:B------:R-:W-:-:S07]  /*21d0*/  IMAD.WIDE R2, R64, 0x2, R2 ;  /* 0x0000000240027825 */ /* 0x000fce00078e0202 */
[----:B-1----:R-:W-:Y:S01]  /*21e0*/  HMMA.16816.F32 R20, R8, R6, R12 ;  /* 0x000000060814723c */ /* 0x002fe2000000180c */
[----:B------:R-:W-:Y:S07]  /*21f0*/  @P0 BRA `(.L_x_1) ;  /* 0xfffff83000000947 */ /* 0x000fee000383ffff */
[----:B------:R-:W-:-:S15]  /*2200*/  NOP ;  /* 0x0000000000007918 */ /* 0x000fde0000000000 */
[----:B------:R-:W-:-:S01]  /*2210*/  NOP ;  /* 0x0000000000007918 */ /* 0x000fc20000000000 */
[----:B------:R-:W-:Y:S02]  /*2220*/  F2FP.PACK_AB R22, R23, R22 ;  /* 0x000000161716723e */ /* 0x000fe400000000ff */
[----:B------:R-:W-:-:S07]  /*2230*/  F2FP.PACK_AB R20, R21, R20 ;  /* 0x000000141514723e */ /* 0x000fce00000000ff */
.L_x_0:
[----:B------:R-:W-:Y:S01]  /*2240*/  BAR.SYNC.DEFER_BLOCKING 0x0 ;  /* 0x0000000000007b1d */ /* 0x000fe20000010000 */
[--C-:B------:R-:W-:Y:S01]  /*2250*/  LOP3.LUT R4, R61, 0x1c, R0.reuse, 0xf8, !PT ;  /* 0x0000001c3d047812 */ /* 0x100fe200078ef800 */
[C---:B------:R-:W-:Y:S01]  /*2260*/  IMAD.SHL.U32 R5, R0.reuse, 0x40, RZ ;  /* 0x0000004000057824 */ /* 0x040fe200078e00ff */
[----:B------:R-:W-:Y:S01]  /*2270*/  SHF.R.U32.HI R3, RZ, 0x5, R0 ;  /* 0x00000005ff037819 */ /* 0x000fe20000011600 */
[----:B------:R-:W-:Y:S01]  /*2280*/  IMAD.SHL.U32 R2, R0, 0x4, RZ ;  /* 0x0000000400027824 */ /* 0x000fe200078e00ff */
[----:B------:R-:W-:Y:S01]  /*2290*/  PRMT R8, R20, 0x7632, R8 ;  /* 0x0000763214087816 */ /* 0x000fe20000000008 */
[----:B------:R-:W-:Y:S01]  /*22a0*/  IMAD.IADD R57, R63, 0x1, R57 ;  /* 0x000000013f397824 */ /* 0x000fe200078e0239 */
[----:B------:R-:W-:-:S02]  /*22b0*/  LOP3.LUT R3, R4, 0x2, R3, 0xf8, !PT ;  /* 0x0000000204037812 */ /* 0x000fc400078ef803 */
[----:B------:R-:W-:Y:S02]  /*22c0*/  LOP3.LUT R5, R5, 0x600, RZ, 0xc0, !PT ;  /* 0x0000060005057812 */ /* 0x000fe400078ec0ff */
[--C-:B------:R-:W-:Y:S02]  /*22d0*/  LOP3.LUT R4, R3, 0x80, R2.reuse, 0xf8, !PT ;  /* 0x0000008003047812 */ /* 0x100fe400078ef802 */
[----:B------:R-:W-:Y:S02]  /*22e0*/  LOP3.LUT R5, R5, 0x7c, R2, 0xf8, !PT ;  /* 0x0000007c05057812 */ /* 0x000fe400078ef802 */
[----:B------:R-:W-:Y:S02]  /*22f0*/  LOP3.LUT R4, R4, 0x100, R59, 0xf8, !PT ;  /* 0x0000010004047812 */ /* 0x000fe400078ef83b */
[----:B------:R-:W-:Y:S02]  /*2300*/  LOP3.LUT R7, R5, 0xe0, R0, 0x78, !PT ;  /* 0x000000e005077812 */ /* 0x000fe400078e7800 */
[----:B------:R-:W-:-:S02]  /*2310*/  LOP3.LUT R3, R4, 0x40, RZ, 0x3c, !PT ;  /* 0x0000004004037812 */ /* 0x000fc400078e3cff */
[----:B------:R-:W-:Y:S02]  /*2320*/  LOP3.LUT R5, R4, 0x20, RZ, 0x3c, !PT ;  /* 0x0000002004057812 */ /* 0x000fe400078e3cff */
[----:B------:R-:W-:Y:S01]  /*2330*/  PRMT R9, R22, 0x7632, R9 ;  /* 0x0000763216097816 */ /* 0x000fe20000000009 */
[----:B------:R-:W-:Y:S01]  /*2340*/  STS.U16 [R4], R20 ;  /* 0x0000001404007388 */ /* 0x000fe20000000400 */
[----:B------:R-:W-:Y:S02]  /*2350*/  LOP3.LUT R6, R4, 0x60, RZ, 0x3c, !PT ;  /* 0x0000006004067812 */ /* 0x000fe400078e3cff */
[C---:B------:R-:W-:Y:S01]  /*2360*/  ISETP.GE.AND P0, PT, R56.reuse, c[0x0][0x178], PT ;  /* 0x00005e0038007a0c */ /* 0x040fe20003f06270 */
[----:B------:R0:W-:Y:S01]  /*2370*/  STS.U16 [R3+0x400], R8 ;  /* 0x0004000803007388 */ /* 0x0001e20000000400 */
[C---:B------:R-:W-:Y:S01]  /*2380*/  LOP3.LUT R2, R63.reuse, R58, RZ, 0xfc, !PT ;  /* 0x0000003a3f027212 */ /* 0x040fe200078efcff */
[----:B------:R-:W-:Y:S01]  /*2390*/  IMAD R56, R56, c[0x0][0x194], RZ ;  /* 0x0000650038387a24 */ /* 0x000fe200078e02ff */
[C-C-:B------:R-:W-:Y:S01]  /*23a0*/  LOP3.LUT R0, R63.reuse, 0x20, R58.reuse, 0xfe, !PT ;  /* 0x000000203f007812 */ /* 0x140fe200078efe3a */
[----:B------:R-:W-:Y:S01]  /*23b0*/  STS.U16 [R5+0x200], R22 ;  /* 0x0002001605007388 */ /* 0x000fe20000000400 */
[----:B------:R-:W-:-:S02]  /*23c0*/  LOP3.LUT R58, R63, 0x10, R58, 0xfe, !PT ;  /* 0x000000103f3a7812 */ /* 0x000fc400078efe3a */
[----:B------:R-:W-:Y:S01]  /*23d0*/  ISETP.LT.AND P1, PT, R0, c[0x0][0x17c], !P0 ;  /* 0x00005f0000007a0c */ /* 0x000fe20004721270 */
[----:B------:R1:W-:Y:S04]  /*23e0*/  STS.U16 [R6+0x600], R9 ;  /* 0x0006000906007388 */ /* 0x0003e80000000400 */
[----:B------:R-:W-:Y:S01]  /*23f0*/  BAR.SYNC.DEFER_BLOCKING 0x0 ;  /* 0x0000000000007b1d */ /* 0x000fe20000010000 */
[----:B0-----:R-:W-:Y:S01]  /*2400*/  IMAD R3, R2, c[0x0][0x198], RZ ;  /* 0x0000660002037a24 */ /* 0x001fe200078e02ff */
[----:B------:R-:W-:Y:S01]  /*2410*/  ISETP.LT.AND P2, PT, R58, c[0x0][0x17c], !P0 ;  /* 0x00005f003a007a0c */ /* 0x000fe20004741270 */
[----:B------:R-:W-:Y:S01]  /*2420*/  IMAD R0, R0, c[0x0][0x198], RZ ;  /* 0x0000660000007a24 */ /* 0x000fe200078e02ff */
[----:B------:R-:W-:Y:S01]  /*2430*/  LEA R8, P4, R56, c[0x0][0x170], 0x1 ;  /* 0x00005c0038087a11 */ /* 0x000fe200078808ff */
[----:B------:R-:W-:Y:S01]  /*2440*/  IMAD R58, R58, c[0x0][0x198], RZ ;  /* 0x000066003a3a7a24 */ /* 0x000fe200078e02ff */
[----:B------:R-:W-:Y:S01]  /*2450*/  ISETP.LT.AND P3, PT, R2, c[0x0][0x17c], !P0 ;  /* 0x00005f0002007a0c */ /* 0x000fe20004761270 */
[----:B-1----:R-:W-:Y:S01]  /*2460*/  IMAD R9, R57, c[0x0][0x198], RZ ;  /* 0x0000660039097a24 */ /* 0x002fe200078e02ff */
[----:B------:R-:W-:-:S02]  /*2470*/  LEA.HI.X.SX32 R56, R56, c[0x0][0x174], 0x1, P4 ;  /* 0x00005d0038387a11 */ /* 0x000fc400020f0eff */
[----:B------:R-:W-:Y:S02]  /*2480*/  ISETP.LT.AND P0, PT, R57, c[0x0][0x17c], !P0 ;  /* 0x00005f0039007a0c */ /* 0x000fe40004701270 */
[CC--:B------:R-:W-:Y:S02]  /*2490*/  LEA R2, P4, R3.reuse, R8.reuse, 0x1 ;  /* 0x0000000803027211 */ /* 0x0c0fe400078808ff */
[-C--:B------:R-:W-:Y:S02]  /*24a0*/  LEA R6, P5, R0, R8.reuse, 0x1 ;  /* 0x0000000800067211 */ /* 0x080fe400078a08ff */
[C---:B------:R-:W-:Y:S02]  /*24b0*/  LEA R4, P6, R58.reuse, R8, 0x1 ;  /* 0x000000083a047211 */ /* 0x040fe400078c08ff */
[-C--:B------:R-:W-:Y:S02]  /*24c0*/  LEA.HI.X.SX32 R3, R3, R56.reuse, 0x1, P4 ;  /* 0x0000003803037211 */ /* 0x080fe400020f0eff */
[----:B------:R-:W-:-:S02]  /*24d0*/  LEA.HI.X.SX32 R5, R58, R56, 0x1, P6 ;  /* 0x000000383a057211 */ /* 0x000fc400030f0eff */
[C---:B------:R-:W-:Y:S01]  /*24e0*/  LEA R8, P4, R9.reuse, R8, 0x1 ;  /* 0x0000000809087211 */ /* 0x040fe200078808ff */
[----:B------:R-:W0:Y:S03]  /*24f0*/  LDS R11, [R7] ;  /* 0x00000000070b7984 */ /* 0x000e260000000800 */
[-C--:B------:R-:W-:Y:S01]  /*2500*/  LEA.HI.X.SX32 R9, R9, R56.reuse, 0x1, P4 ;  /* 0x0000003809097211 */ /* 0x080fe200020f0eff */
[----:B------:R1:W2:Y:S02]  /*2510*/  LDS R13, [R7+0x100] ;  /* 0x00010000070d7984 */ /* 0x0002a40000000800 */
[----:B-1----:R-:W-:Y:S02]  /*2520*/  LEA.HI.X.SX32 R7, R0, R56, 0x1, P5 ;  /* 0x0000003800077211 */ /* 0x002fe400028f0eff */
[----:B0-----:R-:W-:Y:S01]  /*2530*/  PRMT R0, R11, 0x7632, R0 ;  /* 0x000076320b007816 */ /* 0x001fe20000000000 */
[----:B------:R0:W-:Y:S04]  /*2540*/  @P3 STG.E.U16 [R2.64], R11 ;  /* 0x0000000b02003986 */ /* 0x0001e8000c101506 */
[----:B------:R0:W-:Y:S04]  /*2550*/  @P2 STG.E.U16 [R4.64], R0 ;  /* 0x0000000004002986 */ /* 0x0001e8000c101506 */
[----:B--2---:R0:W-:Y:S01]  /*2560*/  @P1 STG.E.U16 [R6.64], R13 ;  /* 0x0000000d06001986 */ /* 0x0041e2000c101506 */
[----:B------:R-:W-:Y:S05]  /*2570*/  @!P0 EXIT ;  /* 0x000000000000894d */ /* 0x000fea0003800000 */
[----:B0-----:R-:W-:-:S05]  /*2580*/  PRMT R4, R13, 0x7632, R4 ;  /* 0x000076320d047816 */ /* 0x001fca0000000004 */
[----:B------:R-:W-:Y:S01]  /*2590*/  STG.E.U16 [R8.64], R4 ;  /* 0x0000000408007986 */ /* 0x000fe2000c101506 */
[----:B------:R-:W-:Y:S05]  /*25a0*/  EXIT ;  /* 0x000000000000794d */ /* 0x000fea0003800000 */
.L_x_2:
[----:B------:R-:W-:-:S00]  /*25b0*/  BRA `(.L_x_2) ;  /* 0xfffffff000007947 */ /* 0x000fc0000383ffff */
[----:B------:R-:W-:-:S00]  /*25c0*/  NOP ;  /* 0x0000000000007918 */ /* 0x000fc00000000000 */
        /* <DEDUP_REMOVED lines=11> */
.L_x_3:


//--------------------- .nv.shared.matmul_kernel  --------------------------
	.section	.nv.shared.matmul_kernel,"aw",@nobits
	.sectionflags	@""
	.align	16
